	.target	sm_100a

	.elftype	@"ET_EXEC"


//--------------------- .note.nv.tkinfo           --------------------------
	.section	.note.nv.tkinfo,"",@"SHT_NOTE"
	.sectionflags	@"SHF_NOTE_NV_TKINFO"
	.tkinfo
        /*0018*/ 	.word	0x00000002
        /*0030*/ 	.string	""
        /*0030*/ 	.string	"ptxas"
        /*0030*/ 	.string	"Cuda compilation tools, release 13.0, V13.0.88"
        /*0030*/ 	.string	"Build cuda_13.0.r13.0/compiler.36424714_0"
        /*0030*/ 	.string	"-arch sm_100a -m 64 "



//--------------------- .note.nv.cuinfo           --------------------------
	.section	.note.nv.cuinfo,"",@"SHT_NOTE"
	.sectionflags	@"SHF_NOTE_NV_CUINFO"
        /*0018*/ 	.short	0x0002
        /*001a*/ 	.short	0x0064
        /*001c*/ 	.short	0x0082
	.zero		2


//--------------------- .nv.info                  --------------------------
	.section	.nv.info,"",@"SHT_CUDA_INFO"
	.align	4


	//----- nvinfo : EIATTR_REGCOUNT
	.align		4
        /*0000*/ 	.byte	0x04, 0x2f
        /*0002*/ 	.short	(.L_19 - .L_18)
	.align		4
.L_18:
        /*0004*/ 	.word	index@(_ZN7cutlass13device_kernelINS_4gemm6kernel13GemmUniversalIN4cute5tupleIJiiiiEEENS1_10collective13CollectiveMmaINS1_35MainloopSm100TmaUmmaWarpSpecializedILi18ELi2ELi4ENS5_IJNS4_1CILi2EEENSA_ILi1EEESC_EEEEENS5_IJNSA_ILi128EEENSA_ILi64EEESF_EEEaNS5_IJlSC_lEEEaSI_NS4_8TiledMMAINS4_8MMA_AtomIJNS4_21SM100_MMA_S8_2x1SM_SSIaaiLi128ELi64ELNS4_4UMMA5MajorE0ELSN_0ELNSM_8SaturateE0EEEEEENS4_6LayoutINS5_IJSC_SC_SC_EEENS5_IJNSA_ILi0EEEST_ST_EEEEENS5_IJNS4_10UnderscoreESW_SW_EEEEENS4_18SM100_TMA_2SM_LOADENS4_14ComposedLayoutINS4_7SwizzleILi3ELi4ELi3EEENS4_18smem_ptr_flag_bitsILi8EEENSR_INS5_IJNSA_ILi8EEESF_EEENS5_IJSF_SC_EEEEEEEvNS4_8identityESZ_S19_vS1A_EENS_8epilogue10collective18CollectiveEpilogueINS1C_23Sm100TmaWarpSpecializedILi1ELi1ELi32ELb0ELb0EEEJNS5_IJSG_SG_SF_EEENS5_IJNSR_ISG_SC_EES1I_EEEaSI_aSI_NS1C_6fusion15FusionCallbacksIS1G_NS1K_17LinearCombinationIaiaiLNS_15FloatRoundStyleE2EEES1H_S1J_JEEENS4_5SM1004TMEM4LOAD26SM100_TMEM_LOAD_32dp32b32xENS4_13SM90_TMA_LOADENS10_INS11_ILi2ELi4ELi3EEES14_NSR_INS5_IJS15_SG_EEENS5_IJSG_SC_EEEEEEENS4_39AutoVectorizingCopyWithAssumedAlignmentILi128EEENS4_14SM90_TMA_STOREES1Z_S21_S21_EEEvvEEEEvNT_6ParamsE)
        /*0008*/ 	.word	0x0000007b


	//----- nvinfo : EIATTR_FRAME_SIZE
	.align		4
.L_19:
        /*000c*/ 	.byte	0x04, 0x11
        /*000e*/ 	.short	(.L_21 - .L_20)
	.align		4
.L_20:
        /*0010*/ 	.word	index@($__internal_2_$__cuda_sm10x_tcgen05_guardrail_trap_unallocated_columns_being_dealloced)
        /*0014*/ 	.word	0x00000000


	//----- nvinfo : EIATTR_FRAME_SIZE
	.align		4
.L_21:
        /*0018*/ 	.byte	0x04, 0x11
        /*001a*/ 	.short	(.L_23 - .L_22)
	.align		4
.L_22:
        /*001c*/ 	.word	index@($__internal_1_$__cuda_sm10x_tcgen05_guardrail_trap_phase_invalid_during_alloc)
        /*0020*/ 	.word	0x00000000


	//----- nvinfo : EIATTR_FRAME_SIZE
	.align		4
.L_23:
        /*0024*/ 	.byte	0x04, 0x11
        /*0026*/ 	.short	(.L_25 - .L_24)
	.align		4
.L_24:
        /*0028*/ 	.word	index@($__internal_0_$__cuda_sm10x_tcgen05_guardrail_trap_col_being_dealloced_not_returned_by_alloc)
        /*002c*/ 	.word	0x00000000


	//----- nvinfo : EIATTR_FRAME_SIZE
	.align		4
.L_25:
        /*0030*/ 	.byte	0x04, 0x11
        /*0032*/ 	.short	(.L_27 - .L_26)
	.align		4
.L_26:
        /*0034*/ 	.word	index@(_ZN7cutlass13device_kernelINS_4gemm6kernel13GemmUniversalIN4cute5tupleIJiiiiEEENS1_10collective13CollectiveMmaINS1_35MainloopSm100TmaUmmaWarpSpecializedILi18ELi2ELi4ENS5_IJNS4_1CILi2EEENSA_ILi1EEESC_EEEEENS5_IJNSA_ILi128EEENSA_ILi64EEESF_EEEaNS5_IJlSC_lEEEaSI_NS4_8TiledMMAINS4_8MMA_AtomIJNS4_21SM100_MMA_S8_2x1SM_SSIaaiLi128ELi64ELNS4_4UMMA5MajorE0ELSN_0ELNSM_8SaturateE0EEEEEENS4_6LayoutINS5_IJSC_SC_SC_EEENS5_IJNSA_ILi0EEEST_ST_EEEEENS5_IJNS4_10UnderscoreESW_SW_EEEEENS4_18SM100_TMA_2SM_LOADENS4_14ComposedLayoutINS4_7SwizzleILi3ELi4ELi3EEENS4_18smem_ptr_flag_bitsILi8EEENSR_INS5_IJNSA_ILi8EEESF_EEENS5_IJSF_SC_EEEEEEEvNS4_8identityESZ_S19_vS1A_EENS_8epilogue10collective18CollectiveEpilogueINS1C_23Sm100TmaWarpSpecializedILi1ELi1ELi32ELb0ELb0EEEJNS5_IJSG_SG_SF_EEENS5_IJNSR_ISG_SC_EES1I_EEEaSI_aSI_NS1C_6fusion15FusionCallbacksIS1G_NS1K_17LinearCombinationIaiaiLNS_15FloatRoundStyleE2EEES1H_S1J_JEEENS4_5SM1004TMEM4LOAD26SM100_TMEM_LOAD_32dp32b32xENS4_13SM90_TMA_LOADENS10_INS11_ILi2ELi4ELi3EEES14_NSR_INS5_IJS15_SG_EEENS5_IJSG_SC_EEEEEEENS4_39AutoVectorizingCopyWithAssumedAlignmentILi128EEENS4_14SM90_TMA_STOREES1Z_S21_S21_EEEvvEEEEvNT_6ParamsE)
        /*0038*/ 	.word	0x00000000


	//----- nvinfo : EIATTR_MIN_STACK_SIZE
	.align		4
.L_27:
        /*003c*/ 	.byte	0x04, 0x12
        /*003e*/ 	.short	(.L_29 - .L_28)
	.align		4
.L_28:
        /*0040*/ 	.word	index@(_ZN7cutlass13device_kernelINS_4gemm6kernel13GemmUniversalIN4cute5tupleIJiiiiEEENS1_10collective13CollectiveMmaINS1_35MainloopSm100TmaUmmaWarpSpecializedILi18ELi2ELi4ENS5_IJNS4_1CILi2EEENSA_ILi1EEESC_EEEEENS5_IJNSA_ILi128EEENSA_ILi64EEESF_EEEaNS5_IJlSC_lEEEaSI_NS4_8TiledMMAINS4_8MMA_AtomIJNS4_21SM100_MMA_S8_2x1SM_SSIaaiLi128ELi64ELNS4_4UMMA5MajorE0ELSN_0ELNSM_8SaturateE0EEEEEENS4_6LayoutINS5_IJSC_SC_SC_EEENS5_IJNSA_ILi0EEEST_ST_EEEEENS5_IJNS4_10UnderscoreESW_SW_EEEEENS4_18SM100_TMA_2SM_LOADENS4_14ComposedLayoutINS4_7SwizzleILi3ELi4ELi3EEENS4_18smem_ptr_flag_bitsILi8EEENSR_INS5_IJNSA_ILi8EEESF_EEENS5_IJSF_SC_EEEEEEEvNS4_8identityESZ_S19_vS1A_EENS_8epilogue10collective18CollectiveEpilogueINS1C_23Sm100TmaWarpSpecializedILi1ELi1ELi32ELb0ELb0EEEJNS5_IJSG_SG_SF_EEENS5_IJNSR_ISG_SC_EES1I_EEEaSI_aSI_NS1C_6fusion15FusionCallbacksIS1G_NS1K_17LinearCombinationIaiaiLNS_15FloatRoundStyleE2EEES1H_S1J_JEEENS4_5SM1004TMEM4LOAD26SM100_TMEM_LOAD_32dp32b32xENS4_13SM90_TMA_LOADENS10_INS11_ILi2ELi4ELi3EEES14_NSR_INS5_IJS15_SG_EEENS5_IJSG_SC_EEEEEEENS4_39AutoVectorizingCopyWithAssumedAlignmentILi128EEENS4_14SM90_TMA_STOREES1Z_S21_S21_EEEvvEEEEvNT_6ParamsE)
        /*0044*/ 	.word	0x00000000
.L_29:


//--------------------- .nv.compat                --------------------------
	.section	.nv.compat,"",@"SHT_CUDA_COMPAT_INFO"
	.align	4
        /*0000*/ 	.byte	0x02, 0x09, 0x01, 0x00, 0x02, 0x02, 0x03, 0x00, 0x02, 0x05, 0x06, 0x00, 0x03, 0x07, 0x01, 0x01
        /*0010*/ 	.byte	0x02, 0x03, 0x01, 0x00, 0x02, 0x06, 0x01, 0x00, 0x04, 0x0b, 0x08, 0x00, 0x01, 0x00, 0x00, 0x00
        /*0020*/ 	.byte	0x00, 0x00, 0x00, 0x00


//--------------------- .nv.info._ZN7cutlass13device_kernelINS_4gemm6kernel13GemmUniversalIN4cute5tupleIJiiiiEEENS1_10collective13CollectiveMmaINS1_35MainloopSm100TmaUmmaWarpSpecializedILi18ELi2ELi4ENS5_IJNS4_1CILi2EEENSA_ILi1EEESC_EEEEENS5_IJNSA_ILi128EEENSA_ILi64EEESF_EEEaNS5_IJlSC_lEEEaSI_NS4_8TiledMMAINS4_8MMA_AtomIJNS4_21SM100_MMA_S8_2x1SM_SSIaaiLi128ELi64ELNS4_4UMMA5MajorE0ELSN_0ELNSM_8SaturateE0EEEEEENS4_6LayoutINS5_IJSC_SC_SC_EEENS5_IJNSA_ILi0EEEST_ST_EEEEENS5_IJNS4_10UnderscoreESW_SW_EEEEENS4_18SM100_TMA_2SM_LOADENS4_14ComposedLayoutINS4_7SwizzleILi3ELi4ELi3EEENS4_18smem_ptr_flag_bitsILi8EEENSR_INS5_IJNSA_ILi8EEESF_EEENS5_IJSF_SC_EEEEEEEvNS4_8identityESZ_S19_vS1A_EENS_8epilogue10collective18CollectiveEpilogueINS1C_23Sm100TmaWarpSpecializedILi1ELi1ELi32ELb0ELb0EEEJNS5_IJSG_SG_SF_EEENS5_IJNSR_ISG_SC_EES1I_EEEaSI_aSI_NS1C_6fusion15FusionCallbacksIS1G_NS1K_17LinearCombinationIaiaiLNS_15FloatRoundStyleE2EEES1H_S1J_JEEENS4_5SM1004TMEM4LOAD26SM100_TMEM_LOAD_32dp32b32xENS4_13SM90_TMA_LOADENS10_INS11_ILi2ELi4ELi3EEES14_NSR_INS5_IJS15_SG_EEENS5_IJSG_SC_EEEEEEENS4_39AutoVectorizingCopyWithAssumedAlignmentILi128EEENS4_14SM90_TMA_STOREES1Z_S21_S21_EEEvvEEEEvNT_6ParamsE --------------------------
	.section	.nv.info._ZN7cutlass13device_kernelINS_4gemm6kernel13GemmUniversalIN4cute5tupleIJiiiiEEENS1_10collective13CollectiveMmaINS1_35MainloopSm100TmaUmmaWarpSpecializedILi18ELi2ELi4ENS5_IJNS4_1CILi2EEENSA_ILi1EEESC_EEEEENS5_IJNSA_ILi128EEENSA_ILi64EEESF_EEEaNS5_IJlSC_lEEEaSI_NS4_8TiledMMAINS4_8MMA_AtomIJNS4_21SM100_MMA_S8_2x1SM_SSIaaiLi128ELi64ELNS4_4UMMA5MajorE0ELSN_0ELNSM_8SaturateE0EEEEEENS4_6LayoutINS5_IJSC_SC_SC_EEENS5_IJNSA_ILi0EEEST_ST_EEEEENS5_IJNS4_10UnderscoreESW_SW_EEEEENS4_18SM100_TMA_2SM_LOADENS4_14ComposedLayoutINS4_7SwizzleILi3ELi4ELi3EEENS4_18smem_ptr_flag_bitsILi8EEENSR_INS5_IJNSA_ILi8EEESF_EEENS5_IJSF_SC_EEEEEEEvNS4_8identityESZ_S19_vS1A_EENS_8epilogue10collective18CollectiveEpilogueINS1C_23Sm100TmaWarpSpecializedILi1ELi1ELi32ELb0ELb0EEEJNS5_IJSG_SG_SF_EEENS5_IJNSR_ISG_SC_EES1I_EEEaSI_aSI_NS1C_6fusion15FusionCallbacksIS1G_NS1K_17LinearCombinationIaiaiLNS_15FloatRoundStyleE2EEES1H_S1J_JEEENS4_5SM1004TMEM4LOAD26SM100_TMEM_LOAD_32dp32b32xENS4_13SM90_TMA_LOADENS10_INS11_ILi2ELi4ELi3EEES14_NSR_INS5_IJS15_SG_EEENS5_IJSG_SC_EEEEEEENS4_39AutoVectorizingCopyWithAssumedAlignmentILi128EEENS4_14SM90_TMA_STOREES1Z_S21_S21_EEEvvEEEEvNT_6ParamsE,"",@"SHT_CUDA_INFO"
	.sectionflags	@""
	.align	4


	//----- nvinfo : EIATTR_CUDA_API_VERSION
	.align		4
        /*0000*/ 	.byte	0x04, 0x37
        /*0002*/ 	.short	(.L_31 - .L_30)
.L_30:
        /*0004*/ 	.word	0x00000082


	//----- nvinfo : EIATTR_KPARAM_INFO
	.align		4
.L_31:
        /*0008*/ 	.byte	0x04, 0x17
        /*000a*/ 	.short	(.L_33 - .L_32)
.L_32:
        /*000c*/ 	.word	0x00000000
        /*0010*/ 	.short	0x0000
        /*0012*/ 	.short	0x0000
        /*0014*/ 	.byte	0x00, 0xf0, 0x01, 0x20


	//----- nvinfo : EIATTR_AT_ENTRY_FRAGMENTS
	.align		4
.L_33:
        /*0018*/ 	.byte	0x04, 0x4f
        /*001a*/ 	.short	(.L_35 - .L_34)


	//   ....[0]....
.L_34:
        /*001c*/ 	.word	0x00000007


	//----- nvinfo : EIATTR_RESERVED_SMEM_USED
	.align		4
.L_35:
        /*0020*/ 	.byte	0x01, 0x41
	.zero		2


	//----- nvinfo : EIATTR_SPARSE_MMA_MASK
	.align		4
        /*0024*/ 	.byte	0x03, 0x50
        /*0026*/ 	.short	0x0000


	//----- nvinfo : EIATTR_TCGEN05_2CTA_USED
	.align		4
        /*0028*/ 	.byte	0x01, 0x52
	.zero		2


	//----- nvinfo : EIATTR_MAXREG_COUNT
	.align		4
        /*002c*/ 	.byte	0x03, 0x1b
        /*002e*/ 	.short	0x00ff


	//----- nvinfo : EIATTR_NUM_BARRIERS
	.align		4
        /*0030*/ 	.byte	0x02, 0x4c
        /*0032*/ 	.byte	0x07
	.zero		1


	//----- nvinfo : EIATTR_EXTERNS
	.align		4
        /*0034*/ 	.byte	0x04, 0x0f
        /*0036*/ 	.short	(.L_37 - .L_36)


	//   ....[0]....
	.align		4
.L_36:
        /*0038*/ 	.word	index@(__assertfail)


	//----- nvinfo : EIATTR_MERCURY_ISA_VERSION
	.align		4
.L_37:
        /*003c*/ 	.byte	0x03, 0x5f
        /*003e*/ 	.short	0x0101


	//----- nvinfo : EIATTR_INT_WARP_WIDE_INSTR_OFFSETS
	.align		4
        /*0040*/ 	.byte	0x04, 0x31
        /*0042*/ 	.short	(.L_39 - .L_38)


	//   ....[0]....
.L_38:
        /*0044*/ 	.word	0x00000ea0


	//   ....[1]....
        /*0048*/ 	.word	0x00000f40


	//   ....[2]....
        /*004c*/ 	.word	0x000022a0


	//   ....[3]....
        /*0050*/ 	.word	0x00004960


	//   ....[4]....
        /*0054*/ 	.word	0x00004980


	//   ....[5]....
        /*0058*/ 	.word	0x000049b0


	//   ....[6]....
        /*005c*/ 	.word	0x000053c0


	//   ....[7]....
        /*0060*/ 	.word	0x000054e0


	//----- nvinfo : EIATTR_COOP_GROUP_MASK_REGIDS
	.align		4
.L_39:
        /*0064*/ 	.byte	0x04, 0x29
        /*0066*/ 	.short	(.L_41 - .L_40)


	//   ....[0]....
.L_40:
        /*0068*/ 	.word	0xffffffff


	//   ....[1]....
        /*006c*/ 	.word	0xffffffff


	//   ....[2]....
        /*0070*/ 	.word	0xffffffff


	//   ....[3]....
        /*0074*/ 	.word	0xffffffff


	//   ....[4]....
        /*0078*/ 	.word	0xffffffff


	//   ....[5]....
        /*007c*/ 	.word	0xffffffff


	//   ....[6]....
        /*0080*/ 	.word	0xffffffff


	//   ....[7]....
        /*0084*/ 	.word	0xffffffff


	//   ....[8]....
        /*0088*/ 	.word	0xffffffff


	//   ....[9]....
        /*008c*/ 	.word	0xffffffff


	//   ....[10]....
        /*0090*/ 	.word	0xffffffff


	//   ....[11]....
        /*0094*/ 	.word	0xffffffff


	//   ....[12]....
        /*0098*/ 	.word	0xffffffff


	//   ....[13]....
        /*009c*/ 	.word	0xffffffff


	//----- nvinfo : EIATTR_COOP_GROUP_INSTR_OFFSETS
	.align		4
.L_41:
        /*00a0*/ 	.byte	0x04, 0x28
        /*00a2*/ 	.short	(.L_43 - .L_42)


	//   ....[0]....
.L_42:
        /*00a4*/ 	.word	0x000000c0


	//   ....[1]....
        /*00a8*/ 	.word	0x00000500


	//   ....[2]....
        /*00ac*/ 	.word	0x00000870


	//   ....[3]....
        /*00b0*/ 	.word	0x000009a0


	//   ....[4]....
        /*00b4*/ 	.word	0x00000a90


	//   ....[5]....
        /*00b8*/ 	.word	0x00000bf0


	//   ....[6]....
        /*00bc*/ 	.word	0x00000d80


	//   ....[7]....
        /*00c0*/ 	.word	0x00000fc0


	//   ....[8]....
        /*00c4*/ 	.word	0x00002180


	//   ....[9]....
        /*00c8*/ 	.word	0x00003740


	//   ....[10]....
        /*00cc*/ 	.word	0x00003c10


	//   ....[11]....
        /*00d0*/ 	.word	0x00003c40


	//   ....[12]....
        /*00d4*/ 	.word	0x00004860


	//   ....[13]....
        /*00d8*/ 	.word	0x00004a70


	//----- nvinfo : EIATTR_VRC_CTA_INIT_COUNT
	.align		4
.L_43:
        /*00dc*/ 	.byte	0x02, 0x4a
        /*00de*/ 	.byte	0x80
	.zero		1


	//----- nvinfo : EIATTR_SYSCALL_OFFSETS
	.align		4
        /*00e0*/ 	.byte	0x04, 0x46
        /*00e2*/ 	.short	(.L_45 - .L_44)


	//   ....[0]....
.L_44:
        /*00e4*/ 	.word	0x00005ee0


	//   ....[1]....
        /*00e8*/ 	.word	0x00006020


	//   ....[2]....
        /*00ec*/ 	.word	0x00006730


	//----- nvinfo : EIATTR_MBARRIER_INSTR_OFFSETS
	.align		4
.L_45:
        /*00f0*/ 	.byte	0x04, 0x39
        /*00f2*/ 	.short	(.L_47 - .L_46)


	//   ....[0]....
.L_46:
        /*00f4*/ 	.word	0x00000610
        /*00f8*/ 	.word	0x000000ff
        /*00fc*/ 	.word	0x00000000
        /*0100*/ 	.short	0x0100
        /*0102*/ 	.byte	0x08
	.zero		1


	//   ....[1]....
        /*0104*/ 	.word	0x00000620
        /*0108*/ 	.word	0x000000ff
        /*010c*/ 	.word	0x00000090
        /*0110*/ 	.short	0x0100
        /*0112*/ 	.byte	0x08
	.zero		1


	//   ....[2]....
        /*0114*/ 	.word	0x00000630
        /*0118*/ 	.word	0x000000ff
        /*011c*/ 	.word	0x00000008
        /*0120*/ 	.short	0x0100
        /*0122*/ 	.byte	0x08
	.zero		1


	//   ....[3]....
        /*0124*/ 	.word	0x00000640
        /*0128*/ 	.word	0x000000ff
        /*012c*/ 	.word	0x00000098
        /*0130*/ 	.short	0x0100
        /*0132*/ 	.byte	0x08
	.zero		1


	//   ....[4]....
        /*0134*/ 	.word	0x00000650
        /*0138*/ 	.word	0x000000ff
        /*013c*/ 	.word	0x00000010
        /*0140*/ 	.short	0x0100
        /*0142*/ 	.byte	0x08
	.zero		1


	//   ....[5]....
        /*0144*/ 	.word	0x00000660
        /*0148*/ 	.word	0x000000ff
        /*014c*/ 	.word	0x000000a0
        /*0150*/ 	.short	0x0100
        /*0152*/ 	.byte	0x08
	.zero		1


	//   ....[6]....
        /*0154*/ 	.word	0x00000670
        /*0158*/ 	.word	0x000000ff
        /*015c*/ 	.word	0x00000018
        /*0160*/ 	.short	0x0100
        /*0162*/ 	.byte	0x08
	.zero		1


	//   ....[7]....
        /*0164*/ 	.word	0x00000680
        /*0168*/ 	.word	0x000000ff
        /*016c*/ 	.word	0x000000a8
        /*0170*/ 	.short	0x0100
        /*0172*/ 	.byte	0x08
	.zero		1


	//   ....[8]....
        /*0174*/ 	.word	0x00000690
        /*0178*/ 	.word	0x000000ff
        /*017c*/ 	.word	0x00000020
        /*0180*/ 	.short	0x0100
        /*0182*/ 	.byte	0x08
	.zero		1


	//   ....[9]....
        /*0184*/ 	.word	0x000006a0
        /*0188*/ 	.word	0x000000ff
        /*018c*/ 	.word	0x000000b0
        /*0190*/ 	.short	0x0100
        /*0192*/ 	.byte	0x08
	.zero		1


	//   ....[10]....
        /*0194*/ 	.word	0x000006b0
        /*0198*/ 	.word	0x000000ff
        /*019c*/ 	.word	0x00000028
        /*01a0*/ 	.short	0x0100
        /*01a2*/ 	.byte	0x08
	.zero		1


	//   ....[11]....
        /*01a4*/ 	.word	0x000006c0
        /*01a8*/ 	.word	0x000000ff
        /*01ac*/ 	.word	0x000000b8
        /*01b0*/ 	.short	0x0100
        /*01b2*/ 	.byte	0x08
	.zero		1


	//   ....[12]....
        /*01b4*/ 	.word	0x000006d0
        /*01b8*/ 	.word	0x000000ff
        /*01bc*/ 	.word	0x00000030
        /*01c0*/ 	.short	0x0100
        /*01c2*/ 	.byte	0x08
	.zero		1


	//   ....[13]....
        /*01c4*/ 	.word	0x000006e0
        /*01c8*/ 	.word	0x000000ff
        /*01cc*/ 	.word	0x000000c0
        /*01d0*/ 	.short	0x0100
        /*01d2*/ 	.byte	0x08
	.zero		1


	//   ....[14]....
        /*01d4*/ 	.word	0x000006f0
        /*01d8*/ 	.word	0x000000ff
        /*01dc*/ 	.word	0x00000038
        /*01e0*/ 	.short	0x0100
        /*01e2*/ 	.byte	0x08
	.zero		1


	//   ....[15]....
        /*01e4*/ 	.word	0x00000700
        /*01e8*/ 	.word	0x000000ff
        /*01ec*/ 	.word	0x000000c8
        /*01f0*/ 	.short	0x0100
        /*01f2*/ 	.byte	0x08
	.zero		1


	//   ....[16]....
        /*01f4*/ 	.word	0x00000710
        /*01f8*/ 	.word	0x000000ff
        /*01fc*/ 	.word	0x00000040
        /*0200*/ 	.short	0x0100
        /*0202*/ 	.byte	0x08
	.zero		1


	//   ....[17]....
        /*0204*/ 	.word	0x00000720
        /*0208*/ 	.word	0x000000ff
        /*020c*/ 	.word	0x000000d0
        /*0210*/ 	.short	0x0100
        /*0212*/ 	.byte	0x08
	.zero		1


	//   ....[18]....
        /*0214*/ 	.word	0x00000730
        /*0218*/ 	.word	0x000000ff
        /*021c*/ 	.word	0x00000048
        /*0220*/ 	.short	0x0100
        /*0222*/ 	.byte	0x08
	.zero		1


	//   ....[19]....
        /*0224*/ 	.word	0x00000740
        /*0228*/ 	.word	0x000000ff
        /*022c*/ 	.word	0x000000d8
        /*0230*/ 	.short	0x0100
        /*0232*/ 	.byte	0x08
	.zero		1


	//   ....[20]....
        /*0234*/ 	.word	0x00000750
        /*0238*/ 	.word	0x000000ff
        /*023c*/ 	.word	0x00000050
        /*0240*/ 	.short	0x0100
        /*0242*/ 	.byte	0x08
	.zero		1


	//   ....[21]....
        /*0244*/ 	.word	0x00000760
        /*0248*/ 	.word	0x000000ff
        /*024c*/ 	.word	0x000000e0
        /*0250*/ 	.short	0x0100
        /*0252*/ 	.byte	0x08
	.zero		1


	//   ....[22]....
        /*0254*/ 	.word	0x00000770
        /*0258*/ 	.word	0x000000ff
        /*025c*/ 	.word	0x00000058
        /*0260*/ 	.short	0x0100
        /*0262*/ 	.byte	0x08
	.zero		1


	//   ....[23]....
        /*0264*/ 	.word	0x00000780
        /*0268*/ 	.word	0x000000ff
        /*026c*/ 	.word	0x000000e8
        /*0270*/ 	.short	0x0100
        /*0272*/ 	.byte	0x08
	.zero		1


	//   ....[24]....
        /*0274*/ 	.word	0x00000790
        /*0278*/ 	.word	0x000000ff
        /*027c*/ 	.word	0x00000060
        /*0280*/ 	.short	0x0100
        /*0282*/ 	.byte	0x08
	.zero		1


	//   ....[25]....
        /*0284*/ 	.word	0x000007a0
        /*0288*/ 	.word	0x000000ff
        /*028c*/ 	.word	0x000000f0
        /*0290*/ 	.short	0x0100
        /*0292*/ 	.byte	0x08
	.zero		1


	//   ....[26]....
        /*0294*/ 	.word	0x000007b0
        /*0298*/ 	.word	0x000000ff
        /*029c*/ 	.word	0x00000068
        /*02a0*/ 	.short	0x0100
        /*02a2*/ 	.byte	0x08
	.zero		1


	//   ....[27]....
        /*02a4*/ 	.word	0x000007c0
        /*02a8*/ 	.word	0x000000ff
        /*02ac*/ 	.word	0x000000f8
        /*02b0*/ 	.short	0x0100
        /*02b2*/ 	.byte	0x08
	.zero		1


	//   ....[28]....
        /*02b4*/ 	.word	0x000007d0
        /*02b8*/ 	.word	0x000000ff
        /*02bc*/ 	.word	0x00000070
        /*02c0*/ 	.short	0x0100
        /*02c2*/ 	.byte	0x08
	.zero		1


	//   ....[29]....
        /*02c4*/ 	.word	0x000007e0
        /*02c8*/ 	.word	0x000000ff
        /*02cc*/ 	.word	0x00000100
        /*02d0*/ 	.short	0x0100
        /*02d2*/ 	.byte	0x08
	.zero		1


	//   ....[30]....
        /*02d4*/ 	.word	0x000007f0
        /*02d8*/ 	.word	0x000000ff
        /*02dc*/ 	.word	0x00000078
        /*02e0*/ 	.short	0x0100
        /*02e2*/ 	.byte	0x08
	.zero		1


	//   ....[31]....
        /*02e4*/ 	.word	0x00000800
        /*02e8*/ 	.word	0x000000ff
        /*02ec*/ 	.word	0x00000108
        /*02f0*/ 	.short	0x0100
        /*02f2*/ 	.byte	0x08
	.zero		1


	//   ....[32]....
        /*02f4*/ 	.word	0x00000810
        /*02f8*/ 	.word	0x000000ff
        /*02fc*/ 	.word	0x00000080
        /*0300*/ 	.short	0x0100
        /*0302*/ 	.byte	0x08
	.zero		1


	//   ....[33]....
        /*0304*/ 	.word	0x00000820
        /*0308*/ 	.word	0x000000ff
        /*030c*/ 	.word	0x00000110
        /*0310*/ 	.short	0x0100
        /*0312*/ 	.byte	0x08
	.zero		1


	//   ....[34]....
        /*0314*/ 	.word	0x00000830
        /*0318*/ 	.word	0x000000ff
        /*031c*/ 	.word	0x00000088
        /*0320*/ 	.short	0x0100
        /*0322*/ 	.byte	0x08
	.zero		1


	//   ....[35]....
        /*0324*/ 	.word	0x00000840
        /*0328*/ 	.word	0x000000ff
        /*032c*/ 	.word	0x00000118
        /*0330*/ 	.short	0x0100
        /*0332*/ 	.byte	0x08
	.zero		1


	//   ....[36]....
        /*0334*/ 	.word	0x00000970
        /*0338*/ 	.word	0x000000ff
        /*033c*/ 	.word	0x00000120
        /*0340*/ 	.short	0x0100
        /*0342*/ 	.byte	0x09
	.zero		1


	//   ....[37]....
        /*0344*/ 	.word	0x00000980
        /*0348*/ 	.word	0x000000ff
        /*034c*/ 	.word	0x00000128
        /*0350*/ 	.short	0x0100
        /*0352*/ 	.byte	0x09
	.zero		1


	//   ....[38]....
        /*0354*/ 	.word	0x00000a60
        /*0358*/ 	.word	0x000000ff
        /*035c*/ 	.word	0x00000130
        /*0360*/ 	.short	0x0100
        /*0362*/ 	.byte	0x08
	.zero		1


	//   ....[39]....
        /*0364*/ 	.word	0x00000a70
        /*0368*/ 	.word	0x000000ff
        /*036c*/ 	.word	0x00000138
        /*0370*/ 	.short	0x0100
        /*0372*/ 	.byte	0x08
	.zero		1


	//   ....[40]....
        /*0374*/ 	.word	0x00000ba0
        /*0378*/ 	.word	0x000000ff
        /*037c*/ 	.word	0x00000140
        /*0380*/ 	.short	0x0100
        /*0382*/ 	.byte	0x08
	.zero		1


	//   ....[41]....
        /*0384*/ 	.word	0x00000bb0
        /*0388*/ 	.word	0x000000ff
        /*038c*/ 	.word	0x00000150
        /*0390*/ 	.short	0x0100
        /*0392*/ 	.byte	0x08
	.zero		1


	//   ....[42]....
        /*0394*/ 	.word	0x00000bc0
        /*0398*/ 	.word	0x000000ff
        /*039c*/ 	.word	0x00000148
        /*03a0*/ 	.short	0x0100
        /*03a2*/ 	.byte	0x08
	.zero		1


	//   ....[43]....
        /*03a4*/ 	.word	0x00000bd0
        /*03a8*/ 	.word	0x000000ff
        /*03ac*/ 	.word	0x00000158
        /*03b0*/ 	.short	0x0100
        /*03b2*/ 	.byte	0x08
	.zero		1


	//   ....[44]....
        /*03b4*/ 	.word	0x00000cf0
        /*03b8*/ 	.word	0x000000ff
        /*03bc*/ 	.word	0x00000160
        /*03c0*/ 	.short	0x0100
        /*03c2*/ 	.byte	0x09
	.zero		1


	//   ....[45]....
        /*03c4*/ 	.word	0x00000d00
        /*03c8*/ 	.word	0x000000ff
        /*03cc*/ 	.word	0x00000180
        /*03d0*/ 	.short	0x0100
        /*03d2*/ 	.byte	0x09
	.zero		1


	//   ....[46]....
        /*03d4*/ 	.word	0x00000d10
        /*03d8*/ 	.word	0x000000ff
        /*03dc*/ 	.word	0x00000168
        /*03e0*/ 	.short	0x0100
        /*03e2*/ 	.byte	0x09
	.zero		1


	//   ....[47]....
        /*03e4*/ 	.word	0x00000d20
        /*03e8*/ 	.word	0x000000ff
        /*03ec*/ 	.word	0x00000188
        /*03f0*/ 	.short	0x0100
        /*03f2*/ 	.byte	0x09
	.zero		1


	//   ....[48]....
        /*03f4*/ 	.word	0x00000d30
        /*03f8*/ 	.word	0x000000ff
        /*03fc*/ 	.word	0x00000170
        /*0400*/ 	.short	0x0100
        /*0402*/ 	.byte	0x09
	.zero		1


	//   ....[49]....
        /*0404*/ 	.word	0x00000d40
        /*0408*/ 	.word	0x000000ff
        /*040c*/ 	.word	0x00000190
        /*0410*/ 	.short	0x0100
        /*0412*/ 	.byte	0x09
	.zero		1


	//   ....[50]....
        /*0414*/ 	.word	0x00000d50
        /*0418*/ 	.word	0x000000ff
        /*041c*/ 	.word	0x00000178
        /*0420*/ 	.short	0x0100
        /*0422*/ 	.byte	0x09
	.zero		1


	//   ....[51]....
        /*0424*/ 	.word	0x00000d60
        /*0428*/ 	.word	0x000000ff
        /*042c*/ 	.word	0x00000198
        /*0430*/ 	.short	0x0100
        /*0432*/ 	.byte	0x09
	.zero		1


	//   ....[52]....
        /*0434*/ 	.word	0x00000e50
        /*0438*/ 	.word	0x000000ff
        /*043c*/ 	.word	0x000001a0
        /*0440*/ 	.short	0x0100
        /*0442*/ 	.byte	0x08
	.zero		1


	//   ....[53]....
        /*0444*/ 	.word	0x00000e60
        /*0448*/ 	.word	0x000000ff
        /*044c*/ 	.word	0x000001b0
        /*0450*/ 	.short	0x0100
        /*0452*/ 	.byte	0x08
	.zero		1


	//   ....[54]....
        /*0454*/ 	.word	0x00000e70
        /*0458*/ 	.word	0x000000ff
        /*045c*/ 	.word	0x000001a8
        /*0460*/ 	.short	0x0100
        /*0462*/ 	.byte	0x08
	.zero		1


	//   ....[55]....
        /*0464*/ 	.word	0x00000e80
        /*0468*/ 	.word	0x000000ff
        /*046c*/ 	.word	0x000001b8
        /*0470*/ 	.short	0x0100
        /*0472*/ 	.byte	0x08
	.zero		1


	//   ....[56]....
        /*0474*/ 	.word	0x00000f70
        /*0478*/ 	.word	0x000000ff
        /*047c*/ 	.word	0x000001c0
        /*0480*/ 	.short	0x0100
        /*0482*/ 	.byte	0x06
	.zero		1


	//   ....[57]....
        /*0484*/ 	.word	0x00001980
        /*0488*/ 	.word	0x00000003
        /*048c*/ 	.word	0x000001b0
        /*0490*/ 	.short	0x010a
        /*0492*/ 	.byte	0xff
	.zero		1


	//   ....[58]....
        /*0494*/ 	.word	0x000019b0
        /*0498*/ 	.word	0x00000003
        /*049c*/ 	.word	0x000001a0
        /*04a0*/ 	.short	0x0101
        /*04a2*/ 	.byte	0xff
	.zero		1


	//   ....[59]....
        /*04a4*/ 	.word	0x00001ab0
        /*04a8*/ 	.word	0x000000ff
        /*04ac*/ 	.word	0x00000090
        /*04b0*/ 	.short	0x010a
        /*04b2*/ 	.byte	0x08
	.zero		1


	//   ....[60]....
        /*04b4*/ 	.word	0x00001b80
        /*04b8*/ 	.word	0x000000ff
        /*04bc*/ 	.word	0x00000090
        /*04c0*/ 	.short	0x010a
        /*04c2*/ 	.byte	0x21
	.zero		1


	//   ....[61]....
        /*04c4*/ 	.word	0x00001d30
        /*04c8*/ 	.word	0x000000ff
        /*04cc*/ 	.word	0x00000090
        /*04d0*/ 	.short	0x010a
        /*04d2*/ 	.byte	0x08
	.zero		1


	//   ....[62]....
        /*04d4*/ 	.word	0x00001e30
        /*04d8*/ 	.word	0x000000ff
        /*04dc*/ 	.word	0x00000138
        /*04e0*/ 	.short	0x0101
        /*04e2*/ 	.byte	0x04
	.zero		1


	//   ....[63]....
        /*04e4*/ 	.word	0x00001e50
        /*04e8*/ 	.word	0x000000ff
        /*04ec*/ 	.word	0x00000090
        /*04f0*/ 	.short	0x010a
        /*04f2*/ 	.byte	0x08
	.zero		1


	//   ....[64]....
        /*04f4*/ 	.word	0x00001ed0
        /*04f8*/ 	.word	0x000000ff
        /*04fc*/ 	.word	0x00000090
        /*0500*/ 	.short	0x010a
        /*0502*/ 	.byte	0x11
	.zero		1


	//   ....[65]....
        /*0504*/ 	.word	0x00002060
        /*0508*/ 	.word	0x000000ff
        /*050c*/ 	.word	0x00000090
        /*0510*/ 	.short	0x010a
        /*0512*/ 	.byte	0x08
	.zero		1


	//   ....[66]....
        /*0514*/ 	.word	0x000021b0
        /*0518*/ 	.word	0x00000002
        /*051c*/ 	.word	0x00000140
        /*0520*/ 	.short	0x010a
        /*0522*/ 	.byte	0xff
	.zero		1


	//   ....[67]....
        /*0524*/ 	.word	0x00002270
        /*0528*/ 	.word	0x00000002
        /*052c*/ 	.word	0x00000000
        /*0530*/ 	.short	0x0101
        /*0532*/ 	.byte	0xff
	.zero		1


	//   ....[68]....
        /*0534*/ 	.word	0x000027d0
        /*0538*/ 	.word	0x000000ff
        /*053c*/ 	.word	0x00000000
        /*0540*/ 	.short	0x010a
        /*0542*/ 	.byte	0x05
	.zero		1


	//   ....[69]....
        /*0544*/ 	.word	0x00002860
        /*0548*/ 	.word	0x000000ff
        /*054c*/ 	.word	0x00000000
        /*0550*/ 	.short	0x010a
        /*0552*/ 	.byte	0x05
	.zero		1


	//   ....[70]....
        /*0554*/ 	.word	0x000028f0
        /*0558*/ 	.word	0x000000ff
        /*055c*/ 	.word	0x00000000
        /*0560*/ 	.short	0x010a
        /*0562*/ 	.byte	0x05
	.zero		1


	//   ....[71]....
        /*0564*/ 	.word	0x00002980
        /*0568*/ 	.word	0x000000ff
        /*056c*/ 	.word	0x00000000
        /*0570*/ 	.short	0x010a
        /*0572*/ 	.byte	0x05
	.zero		1


	//   ....[72]....
        /*0574*/ 	.word	0x00002a10
        /*0578*/ 	.word	0x000000ff
        /*057c*/ 	.word	0x00000000
        /*0580*/ 	.short	0x010a
        /*0582*/ 	.byte	0x05
	.zero		1


	//   ....[73]....
        /*0584*/ 	.word	0x00002aa0
        /*0588*/ 	.word	0x000000ff
        /*058c*/ 	.word	0x00000000
        /*0590*/ 	.short	0x010a
        /*0592*/ 	.byte	0x05
	.zero		1


	//   ....[74]....
        /*0594*/ 	.word	0x00002b30
        /*0598*/ 	.word	0x000000ff
        /*059c*/ 	.word	0x00000000
        /*05a0*/ 	.short	0x010a
        /*05a2*/ 	.byte	0x05
	.zero		1


	//   ....[75]....
        /*05a4*/ 	.word	0x00002bc0
        /*05a8*/ 	.word	0x000000ff
        /*05ac*/ 	.word	0x00000000
        /*05b0*/ 	.short	0x010a
        /*05b2*/ 	.byte	0x05
	.zero		1


	//   ....[76]....
        /*05b4*/ 	.word	0x00002c50
        /*05b8*/ 	.word	0x000000ff
        /*05bc*/ 	.word	0x00000000
        /*05c0*/ 	.short	0x010a
        /*05c2*/ 	.byte	0x05
	.zero		1


	//   ....[77]....
        /*05c4*/ 	.word	0x00002ce0
        /*05c8*/ 	.word	0x000000ff
        /*05cc*/ 	.word	0x00000000
        /*05d0*/ 	.short	0x010a
        /*05d2*/ 	.byte	0x05
	.zero		1


	//   ....[78]....
        /*05d4*/ 	.word	0x00002d70
        /*05d8*/ 	.word	0x000000ff
        /*05dc*/ 	.word	0x00000000
        /*05e0*/ 	.short	0x010a
        /*05e2*/ 	.byte	0x05
	.zero		1


	//   ....[79]....
        /*05e4*/ 	.word	0x00002e00
        /*05e8*/ 	.word	0x000000ff
        /*05ec*/ 	.word	0x00000000
        /*05f0*/ 	.short	0x010a
        /*05f2*/ 	.byte	0x05
	.zero		1


	//   ....[80]....
        /*05f4*/ 	.word	0x00002e90
        /*05f8*/ 	.word	0x000000ff
        /*05fc*/ 	.word	0x00000000
        /*0600*/ 	.short	0x010a
        /*0602*/ 	.byte	0x05
	.zero		1


	//   ....[81]....
        /*0604*/ 	.word	0x00002f20
        /*0608*/ 	.word	0x000000ff
        /*060c*/ 	.word	0x00000000
        /*0610*/ 	.short	0x010a
        /*0612*/ 	.byte	0x05
	.zero		1


	//   ....[82]....
        /*0614*/ 	.word	0x00002fb0
        /*0618*/ 	.word	0x000000ff
        /*061c*/ 	.word	0x00000000
        /*0620*/ 	.short	0x010a
        /*0622*/ 	.byte	0x05
	.zero		1


	//   ....[83]....
        /*0624*/ 	.word	0x00003040
        /*0628*/ 	.word	0x000000ff
        /*062c*/ 	.word	0x00000000
        /*0630*/ 	.short	0x010a
        /*0632*/ 	.byte	0x05
	.zero		1


	//   ....[84]....
        /*0634*/ 	.word	0x000030d0
        /*0638*/ 	.word	0x000000ff
        /*063c*/ 	.word	0x00000000
        /*0640*/ 	.short	0x010a
        /*0642*/ 	.byte	0x05
	.zero		1


	//   ....[85]....
        /*0644*/ 	.word	0x00003170
        /*0648*/ 	.word	0x00000000
        /*064c*/ 	.word	0x00000000
        /*0650*/ 	.short	0x010a
        /*0652*/ 	.byte	0xff
	.zero		1


	//   ....[86]....
        /*0654*/ 	.word	0x000032a0
        /*0658*/ 	.word	0x00000000
        /*065c*/ 	.word	0x000001a0
        /*0660*/ 	.short	0x010a
        /*0662*/ 	.byte	0xff
	.zero		1


	//   ....[87]....
        /*0664*/ 	.word	0x00003310
        /*0668*/ 	.word	0x00000004
        /*066c*/ 	.word	0x00000000
        /*0670*/ 	.short	0x0101
        /*0672*/ 	.byte	0xff
	.zero		1


	//   ....[88]....
        /*0674*/ 	.word	0x00003330
        /*0678*/ 	.word	0x000000ff
        /*067c*/ 	.word	0x00000150
        /*0680*/ 	.short	0x010a
        /*0682*/ 	.byte	0x05
	.zero		1


	//   ....[89]....
        /*0684*/ 	.word	0x00003450
        /*0688*/ 	.word	0x00000000
        /*068c*/ 	.word	0x00000140
        /*0690*/ 	.short	0x010a
        /*0692*/ 	.byte	0xff
	.zero		1


	//   ....[90]....
        /*0694*/ 	.word	0x00003550
        /*0698*/ 	.word	0x00000000
        /*069c*/ 	.word	0x00000000
        /*06a0*/ 	.short	0x0101
        /*06a2*/ 	.byte	0xff
	.zero		1


	//   ....[91]....
        /*06a4*/ 	.word	0x000035e0
        /*06a8*/ 	.word	0x000000ff
        /*06ac*/ 	.word	0x00000150
        /*06b0*/ 	.short	0x0106
        /*06b2*/ 	.byte	0x05
	.zero		1


	//   ....[92]....
        /*06b4*/ 	.word	0x00003600
        /*06b8*/ 	.word	0x000000ff
        /*06bc*/ 	.word	0x00000150
        /*06c0*/ 	.short	0x010a
        /*06c2*/ 	.byte	0x05
	.zero		1


	//   ....[93]....
        /*06c4*/ 	.word	0x00003690
        /*06c8*/ 	.word	0x000000ff
        /*06cc*/ 	.word	0x00000150
        /*06d0*/ 	.short	0x0106
        /*06d2*/ 	.byte	0x04
	.zero		1


	//   ....[94]....
        /*06d4*/ 	.word	0x000036d0
        /*06d8*/ 	.word	0x00000000
        /*06dc*/ 	.word	0x00000150
        /*06e0*/ 	.short	0x010a
        /*06e2*/ 	.byte	0xff
	.zero		1


	//   ....[95]....
        /*06e4*/ 	.word	0x00003910
        /*06e8*/ 	.word	0x000000ff
        /*06ec*/ 	.word	0x00000008
        /*06f0*/ 	.short	0x010a
        /*06f2*/ 	.byte	0x06
	.zero		1


	//   ....[96]....
        /*06f4*/ 	.word	0x00003930
        /*06f8*/ 	.word	0x000000ff
        /*06fc*/ 	.word	0x00000008
        /*0700*/ 	.short	0x010a
        /*0702*/ 	.byte	0x06
	.zero		1


	//   ....[97]....
        /*0704*/ 	.word	0x00003ac0
        /*0708*/ 	.word	0x000000ff
        /*070c*/ 	.word	0x00000008
        /*0710*/ 	.short	0x010a
        /*0712*/ 	.byte	0x06
	.zero		1


	//   ....[98]....
        /*0714*/ 	.word	0x00003ae0
        /*0718*/ 	.word	0x000000ff
        /*071c*/ 	.word	0x00000008
        /*0720*/ 	.short	0x010a
        /*0722*/ 	.byte	0x06
	.zero		1


	//   ....[99]....
        /*0724*/ 	.word	0x00003ba0
        /*0728*/ 	.word	0x000000ff
        /*072c*/ 	.word	0x00000000
        /*0730*/ 	.short	0x0101
        /*0732*/ 	.byte	0x07
	.zero		1


	//   ....[100]....
        /*0734*/ 	.word	0x00003ee0
        /*0738*/ 	.word	0x00000000
        /*073c*/ 	.word	0x00000140
        /*0740*/ 	.short	0x010a
        /*0742*/ 	.byte	0xff
	.zero		1


	//   ....[101]....
        /*0744*/ 	.word	0x00003fa0
        /*0748*/ 	.word	0x00000000
        /*074c*/ 	.word	0x00000000
        /*0750*/ 	.short	0x0101
        /*0752*/ 	.byte	0xff
	.zero		1


	//   ....[102]....
        /*0754*/ 	.word	0x00004060
        /*0758*/ 	.word	0x000000ff
        /*075c*/ 	.word	0x00000000
        /*0760*/ 	.short	0x010a
        /*0762*/ 	.byte	0x08
	.zero		1


	//   ....[103]....
        /*0764*/ 	.word	0x00004070
        /*0768*/ 	.word	0x000000ff
        /*076c*/ 	.word	0x00000180
        /*0770*/ 	.short	0x010a
        /*0772*/ 	.byte	0x09
	.zero		1


	//   ....[104]....
        /*0774*/ 	.word	0x00004120
        /*0778*/ 	.word	0x000000ff
        /*077c*/ 	.word	0x00000000
        /*0780*/ 	.short	0x010a
        /*0782*/ 	.byte	0x08
	.zero		1


	//   ....[105]....
        /*0784*/ 	.word	0x00004250
        /*0788*/ 	.word	0x000000ff
        /*078c*/ 	.word	0x00000000
        /*0790*/ 	.short	0x010a
        /*0792*/ 	.byte	0x1e
	.zero		1


	//   ....[106]....
        /*0794*/ 	.word	0x00004550
        /*0798*/ 	.word	0x000000ff
        /*079c*/ 	.word	0x00000000
        /*07a0*/ 	.short	0x010a
        /*07a2*/ 	.byte	0x08
	.zero		1


	//   ....[107]....
        /*07a4*/ 	.word	0x000045e0
        /*07a8*/ 	.word	0x000000ff
        /*07ac*/ 	.word	0x00000000
        /*07b0*/ 	.short	0x010a
        /*07b2*/ 	.byte	0x08
	.zero		1


	//   ....[108]....
        /*07b4*/ 	.word	0x00004670
        /*07b8*/ 	.word	0x000000ff
        /*07bc*/ 	.word	0x00000000
        /*07c0*/ 	.short	0x010a
        /*07c2*/ 	.byte	0x08
	.zero		1


	//   ....[109]....
        /*07c4*/ 	.word	0x00004710
        /*07c8*/ 	.word	0x00000000
        /*07cc*/ 	.word	0x00000000
        /*07d0*/ 	.short	0x010a
        /*07d2*/ 	.byte	0xff
	.zero		1


	//   ....[110]....
        /*07d4*/ 	.word	0x00004750
        /*07d8*/ 	.word	0x00000000
        /*07dc*/ 	.word	0x00000000
        /*07e0*/ 	.short	0x010a
        /*07e2*/ 	.byte	0xff
	.zero		1


	//   ....[111]....
        /*07e4*/ 	.word	0x000047c0
        /*07e8*/ 	.word	0x000000ff
        /*07ec*/ 	.word	0x00000000
        /*07f0*/ 	.short	0x0101
        /*07f2*/ 	.byte	0x05
	.zero		1


	//   ....[112]....
        /*07f4*/ 	.word	0x00004800
        /*07f8*/ 	.word	0x000000ff
        /*07fc*/ 	.word	0x000001c0
        /*0800*/ 	.short	0x010a
        /*0802*/ 	.byte	0x07
	.zero		1


	//   ....[113]....
        /*0804*/ 	.word	0x00004850
        /*0808*/ 	.word	0x000000ff
        /*080c*/ 	.word	0x00000000
        /*0810*/ 	.short	0x0101
        /*0812*/ 	.byte	0x05
	.zero		1


	//   ....[114]....
        /*0814*/ 	.word	0x00004c60
        /*0818*/ 	.word	0x00000000
        /*081c*/ 	.word	0x00000140
        /*0820*/ 	.short	0x010a
        /*0822*/ 	.byte	0xff
	.zero		1


	//   ....[115]....
        /*0824*/ 	.word	0x00004d50
        /*0828*/ 	.word	0x00000000
        /*082c*/ 	.word	0x00000000
        /*0830*/ 	.short	0x0101
        /*0832*/ 	.byte	0xff
	.zero		1


	//   ....[116]....
        /*0834*/ 	.word	0x00005070
        /*0838*/ 	.word	0x000000ff
        /*083c*/ 	.word	0x00000138
        /*0840*/ 	.short	0x010a
        /*0842*/ 	.byte	0x06
	.zero		1


	//   ....[117]....
        /*0844*/ 	.word	0x000051f0
        /*0848*/ 	.word	0x000000ff
        /*084c*/ 	.word	0x00000128
        /*0850*/ 	.short	0x010a
        /*0852*/ 	.byte	0x06
	.zero		1


	//   ....[118]....
        /*0854*/ 	.word	0x00005520
        /*0858*/ 	.word	0x000000ff
        /*085c*/ 	.word	0x00000120
        /*0860*/ 	.short	0x010b
        /*0862*/ 	.byte	0x06
	.zero		1


	//   ....[119]....
        /*0864*/ 	.word	0x00005540
        /*0868*/ 	.word	0x000000ff
        /*086c*/ 	.word	0x00000000
        /*0870*/ 	.short	0x0101
        /*0872*/ 	.byte	0x25
	.zero		1


	//   ....[120]....
        /*0874*/ 	.word	0x00005580
        /*0878*/ 	.word	0x00000000
        /*087c*/ 	.word	0x00000128
        /*0880*/ 	.short	0x010a
        /*0882*/ 	.byte	0xff
	.zero		1


	//   ....[121]....
        /*0884*/ 	.word	0x000058f0
        /*0888*/ 	.word	0x00000000
        /*088c*/ 	.word	0x00000140
        /*0890*/ 	.short	0x010a
        /*0892*/ 	.byte	0xff
	.zero		1


	//   ....[122]....
        /*0894*/ 	.word	0x00005a00
        /*0898*/ 	.word	0x00000000
        /*089c*/ 	.word	0x00000000
        /*08a0*/ 	.short	0x0101
        /*08a2*/ 	.byte	0xff
	.zero		1


	//   ....[123]....
        /*08a4*/ 	.word	0x00006370
        /*08a8*/ 	.word	0x000000ff
        /*08ac*/ 	.word	0x00000120
        /*08b0*/ 	.short	0x010a
        /*08b2*/ 	.byte	0x2b
	.zero		1


	//   ....[124]....
        /*08b4*/ 	.word	0x00006380
        /*08b8*/ 	.word	0x00000071
        /*08bc*/ 	.word	0x00000160
        /*08c0*/ 	.short	0x010a
        /*08c2*/ 	.byte	0xff
	.zero		1


	//   ....[125]....
        /*08c4*/ 	.word	0x000064d0
        /*08c8*/ 	.word	0x000000ff
        /*08cc*/ 	.word	0x00000120
        /*08d0*/ 	.short	0x010a
        /*08d2*/ 	.byte	0x2b
	.zero		1


	//   ....[126]....
        /*08d4*/ 	.word	0x000065b0
        /*08d8*/ 	.word	0x000000ff
        /*08dc*/ 	.word	0x00000000
        /*08e0*/ 	.short	0x0101
        /*08e2*/ 	.byte	0x04
	.zero		1


	//   ....[127]....
        /*08e4*/ 	.word	0x00006610
        /*08e8*/ 	.word	0x00000071
        /*08ec*/ 	.word	0x00000160
        /*08f0*/ 	.short	0x010a
        /*08f2*/ 	.byte	0xff
	.zero		1


	//   ....[128]....
        /*08f4*/ 	.word	0x00006870
        /*08f8*/ 	.word	0x00000071
        /*08fc*/ 	.word	0x00000000
        /*0900*/ 	.short	0x0101
        /*0902*/ 	.byte	0xff
	.zero		1


	//   ....[129]....
        /*0904*/ 	.word	0x000072c0
        /*0908*/ 	.word	0x00000003
        /*090c*/ 	.word	0x000001b0
        /*0910*/ 	.short	0x010a
        /*0912*/ 	.byte	0xff
	.zero		1


	//   ....[130]....
        /*0914*/ 	.word	0x00007320
        /*0918*/ 	.word	0x00000002
        /*091c*/ 	.word	0x00000090
        /*0920*/ 	.short	0x010a
        /*0922*/ 	.byte	0xff
	.zero		1


	//   ....[131]....
        /*0924*/ 	.word	0x00007380
        /*0928*/ 	.word	0x00000002
        /*092c*/ 	.word	0x00000090
        /*0930*/ 	.short	0x010a
        /*0932*/ 	.byte	0xff
	.zero		1


	//   ....[132]....
        /*0934*/ 	.word	0x000073d0
        /*0938*/ 	.word	0x00000002
        /*093c*/ 	.word	0x00000140
        /*0940*/ 	.short	0x010a
        /*0942*/ 	.byte	0xff
	.zero		1


	//   ....[133]....
        /*0944*/ 	.word	0x00007430
        /*0948*/ 	.word	0x00000000
        /*094c*/ 	.word	0x00000000
        /*0950*/ 	.short	0x010a
        /*0952*/ 	.byte	0xff
	.zero		1


	//   ....[134]....
        /*0954*/ 	.word	0x00007490
        /*0958*/ 	.word	0x00000000
        /*095c*/ 	.word	0x00000000
        /*0960*/ 	.short	0x010a
        /*0962*/ 	.byte	0xff
	.zero		1


	//   ....[135]....
        /*0964*/ 	.word	0x000074f0
        /*0968*/ 	.word	0x00000000
        /*096c*/ 	.word	0x00000000
        /*0970*/ 	.short	0x010a
        /*0972*/ 	.byte	0xff
	.zero		1


	//   ....[136]....
        /*0974*/ 	.word	0x00007550
        /*0978*/ 	.word	0x00000000
        /*097c*/ 	.word	0x00000000
        /*0980*/ 	.short	0x010a
        /*0982*/ 	.byte	0xff
	.zero		1


	//   ....[137]....
        /*0984*/ 	.word	0x000075b0
        /*0988*/ 	.word	0x00000000
        /*098c*/ 	.word	0x00000000
        /*0990*/ 	.short	0x010a
        /*0992*/ 	.byte	0xff
	.zero		1


	//   ....[138]....
        /*0994*/ 	.word	0x00007610
        /*0998*/ 	.word	0x00000000
        /*099c*/ 	.word	0x00000000
        /*09a0*/ 	.short	0x010a
        /*09a2*/ 	.byte	0xff
	.zero		1


	//   ....[139]....
        /*09a4*/ 	.word	0x00007670
        /*09a8*/ 	.word	0x00000000
        /*09ac*/ 	.word	0x00000000
        /*09b0*/ 	.short	0x010a
        /*09b2*/ 	.byte	0xff
	.zero		1


	//   ....[140]....
        /*09b4*/ 	.word	0x000076d0
        /*09b8*/ 	.word	0x00000000
        /*09bc*/ 	.word	0x00000000
        /*09c0*/ 	.short	0x010a
        /*09c2*/ 	.byte	0xff
	.zero		1


	//   ....[141]....
        /*09c4*/ 	.word	0x00007730
        /*09c8*/ 	.word	0x00000000
        /*09cc*/ 	.word	0x00000000
        /*09d0*/ 	.short	0x010a
        /*09d2*/ 	.byte	0xff
	.zero		1


	//   ....[142]....
        /*09d4*/ 	.word	0x00007790
        /*09d8*/ 	.word	0x00000000
        /*09dc*/ 	.word	0x00000000
        /*09e0*/ 	.short	0x010a
        /*09e2*/ 	.byte	0xff
	.zero		1


	//   ....[143]....
        /*09e4*/ 	.word	0x000077f0
        /*09e8*/ 	.word	0x00000000
        /*09ec*/ 	.word	0x00000000
        /*09f0*/ 	.short	0x010a
        /*09f2*/ 	.byte	0xff
	.zero		1


	//   ....[144]....
        /*09f4*/ 	.word	0x00007850
        /*09f8*/ 	.word	0x00000000
        /*09fc*/ 	.word	0x00000000
        /*0a00*/ 	.short	0x010a
        /*0a02*/ 	.byte	0xff
	.zero		1


	//   ....[145]....
        /*0a04*/ 	.word	0x000078b0
        /*0a08*/ 	.word	0x00000000
        /*0a0c*/ 	.word	0x00000000
        /*0a10*/ 	.short	0x010a
        /*0a12*/ 	.byte	0xff
	.zero		1


	//   ....[146]....
        /*0a14*/ 	.word	0x00007910
        /*0a18*/ 	.word	0x00000000
        /*0a1c*/ 	.word	0x00000000
        /*0a20*/ 	.short	0x010a
        /*0a22*/ 	.byte	0xff
	.zero		1


	//   ....[147]....
        /*0a24*/ 	.word	0x00007970
        /*0a28*/ 	.word	0x00000000
        /*0a2c*/ 	.word	0x00000000
        /*0a30*/ 	.short	0x010a
        /*0a32*/ 	.byte	0xff
	.zero		1


	//   ....[148]....
        /*0a34*/ 	.word	0x000079d0
        /*0a38*/ 	.word	0x00000000
        /*0a3c*/ 	.word	0x00000000
        /*0a40*/ 	.short	0x010a
        /*0a42*/ 	.byte	0xff
	.zero		1


	//   ....[149]....
        /*0a44*/ 	.word	0x00007a30
        /*0a48*/ 	.word	0x00000000
        /*0a4c*/ 	.word	0x00000000
        /*0a50*/ 	.short	0x010a
        /*0a52*/ 	.byte	0xff
	.zero		1


	//   ....[150]....
        /*0a54*/ 	.word	0x00007a80
        /*0a58*/ 	.word	0x00000000
        /*0a5c*/ 	.word	0x000001a0
        /*0a60*/ 	.short	0x010a
        /*0a62*/ 	.byte	0xff
	.zero		1


	//   ....[151]....
        /*0a64*/ 	.word	0x00007ae0
        /*0a68*/ 	.word	0x00000000
        /*0a6c*/ 	.word	0x00000150
        /*0a70*/ 	.short	0x010a
        /*0a72*/ 	.byte	0xff
	.zero		1


	//   ....[152]....
        /*0a74*/ 	.word	0x00007b30
        /*0a78*/ 	.word	0x00000000
        /*0a7c*/ 	.word	0x00000140
        /*0a80*/ 	.short	0x010a
        /*0a82*/ 	.byte	0xff
	.zero		1


	//   ....[153]....
        /*0a84*/ 	.word	0x00007b90
        /*0a88*/ 	.word	0x00000000
        /*0a8c*/ 	.word	0x00000150
        /*0a90*/ 	.short	0x010a
        /*0a92*/ 	.byte	0xff
	.zero		1


	//   ....[154]....
        /*0a94*/ 	.word	0x00007bf0
        /*0a98*/ 	.word	0x00000004
        /*0a9c*/ 	.word	0x00000008
        /*0aa0*/ 	.short	0x010a
        /*0aa2*/ 	.byte	0xff
	.zero		1


	//   ....[155]....
        /*0aa4*/ 	.word	0x00007cd0
        /*0aa8*/ 	.word	0x00000002
        /*0aac*/ 	.word	0x00000008
        /*0ab0*/ 	.short	0x010a
        /*0ab2*/ 	.byte	0xff
	.zero		1


	//   ....[156]....
        /*0ab4*/ 	.word	0x00007d20
        /*0ab8*/ 	.word	0x00000000
        /*0abc*/ 	.word	0x00000140
        /*0ac0*/ 	.short	0x010a
        /*0ac2*/ 	.byte	0xff
	.zero		1


	//   ....[157]....
        /*0ac4*/ 	.word	0x00007d80
        /*0ac8*/ 	.word	0x00000000
        /*0acc*/ 	.word	0x00000180
        /*0ad0*/ 	.short	0x010a
        /*0ad2*/ 	.byte	0xff
	.zero		1


	//   ....[158]....
        /*0ad4*/ 	.word	0x00007de0
        /*0ad8*/ 	.word	0x00000000
        /*0adc*/ 	.word	0x00000000
        /*0ae0*/ 	.short	0x010a
        /*0ae2*/ 	.byte	0xff
	.zero		1


	//   ....[159]....
        /*0ae4*/ 	.word	0x00007e40
        /*0ae8*/ 	.word	0x00000000
        /*0aec*/ 	.word	0x00000000
        /*0af0*/ 	.short	0x010a
        /*0af2*/ 	.byte	0xff
	.zero		1


	//   ....[160]....
        /*0af4*/ 	.word	0x00007ea0
        /*0af8*/ 	.word	0x00000000
        /*0afc*/ 	.word	0x00000000
        /*0b00*/ 	.short	0x010a
        /*0b02*/ 	.byte	0xff
	.zero		1


	//   ....[161]....
        /*0b04*/ 	.word	0x00007f00
        /*0b08*/ 	.word	0x00000000
        /*0b0c*/ 	.word	0x00000000
        /*0b10*/ 	.short	0x010a
        /*0b12*/ 	.byte	0xff
	.zero		1


	//   ....[162]....
        /*0b14*/ 	.word	0x00007f60
        /*0b18*/ 	.word	0x00000000
        /*0b1c*/ 	.word	0x000001c0
        /*0b20*/ 	.short	0x010a
        /*0b22*/ 	.byte	0xff
	.zero		1


	//   ....[163]....
        /*0b24*/ 	.word	0x00007fb0
        /*0b28*/ 	.word	0x00000000
        /*0b2c*/ 	.word	0x00000140
        /*0b30*/ 	.short	0x010a
        /*0b32*/ 	.byte	0xff
	.zero		1


	//   ....[164]....
        /*0b34*/ 	.word	0x00008010
        /*0b38*/ 	.word	0x00000000
        /*0b3c*/ 	.word	0x00000138
        /*0b40*/ 	.short	0x010a
        /*0b42*/ 	.byte	0xff
	.zero		1


	//   ....[165]....
        /*0b44*/ 	.word	0x00008070
        /*0b48*/ 	.word	0x00000003
        /*0b4c*/ 	.word	0x00000128
        /*0b50*/ 	.short	0x010a
        /*0b52*/ 	.byte	0xff
	.zero		1


	//   ....[166]....
        /*0b54*/ 	.word	0x000080c0
        /*0b58*/ 	.word	0x00000000
        /*0b5c*/ 	.word	0x00000140
        /*0b60*/ 	.short	0x010a
        /*0b62*/ 	.byte	0xff
	.zero		1


	//   ....[167]....
        /*0b64*/ 	.word	0x00008120
        /*0b68*/ 	.word	0x00000000
        /*0b6c*/ 	.word	0x00000120
        /*0b70*/ 	.short	0x010a
        /*0b72*/ 	.byte	0xff
	.zero		1


	//   ....[168]....
        /*0b74*/ 	.word	0x00008170
        /*0b78*/ 	.word	0x00000071
        /*0b7c*/ 	.word	0x00000160
        /*0b80*/ 	.short	0x010a
        /*0b82*/ 	.byte	0xff
	.zero		1


	//----- nvinfo : EIATTR_NUM_MBARRIERS
	.align		4
.L_47:
        /*0b84*/ 	.byte	0x03, 0x38
        /*0b86*/ 	.short	0x0039


	//----- nvinfo : EIATTR_EXIT_INSTR_OFFSETS
	.align		4
        /*0b88*/ 	.byte	0x04, 0x1c
        /*0b8a*/ 	.short	(.L_49 - .L_48)


	//   ....[0]....
.L_48:
        /*0b8c*/ 	.word	0x000031a0


	//   ....[1]....
        /*0b90*/ 	.word	0x000036a0


	//   ....[2]....
        /*0b94*/ 	.word	0x00003700


	//   ....[3]....
        /*0b98*/ 	.word	0x00004a80


	//   ....[4]....
        /*0b9c*/ 	.word	0x000055b0


	//   ....[5]....
        /*0ba0*/ 	.word	0x000055f0


	//   ....[6]....
        /*0ba4*/ 	.word	0x000072b0


	//----- nvinfo : EIATTR_MAX_THREADS
	.align		4
.L_49:
        /*0ba8*/ 	.byte	0x04, 0x05
        /*0baa*/ 	.short	(.L_51 - .L_50)
.L_50:
        /*0bac*/ 	.word	0x00000100
        /*0bb0*/ 	.word	0x00000001
        /*0bb4*/ 	.word	0x00000001


	//----- nvinfo : EIATTR_CRS_STACK_SIZE
	.align		4
.L_51:
        /*0bb8*/ 	.byte	0x04, 0x1e
        /*0bba*/ 	.short	(.L_53 - .L_52)
.L_52:
        /*0bbc*/ 	.word	0x00000000


	//----- nvinfo : EIATTR_CBANK_PARAM_SIZE
	.align		4
.L_53:
        /*0bc0*/ 	.byte	0x03, 0x19
        /*0bc2*/ 	.short	0x0800


	//----- nvinfo : EIATTR_PARAM_CBANK
	.align		4
        /*0bc4*/ 	.byte	0x04, 0x0a
        /*0bc6*/ 	.short	(.L_55 - .L_54)
	.align		4
.L_54:
        /*0bc8*/ 	.word	index@(.nv.constant0._ZN7cutlass13device_kernelINS_4gemm6kernel13GemmUniversalIN4cute5tupleIJiiiiEEENS1_10collective13CollectiveMmaINS1_35MainloopSm100TmaUmmaWarpSpecializedILi18ELi2ELi4ENS5_IJNS4_1CILi2EEENSA_ILi1EEESC_EEEEENS5_IJNSA_ILi128EEENSA_ILi64EEESF_EEEaNS5_IJlSC_lEEEaSI_NS4_8TiledMMAINS4_8MMA_AtomIJNS4_21SM100_MMA_S8_2x1SM_SSIaaiLi128ELi64ELNS4_4UMMA5MajorE0ELSN_0ELNSM_8SaturateE0EEEEEENS4_6LayoutINS5_IJSC_SC_SC_EEENS5_IJNSA_ILi0EEEST_ST_EEEEENS5_IJNS4_10UnderscoreESW_SW_EEEEENS4_18SM100_TMA_2SM_LOADENS4_14ComposedLayoutINS4_7SwizzleILi3ELi4ELi3EEENS4_18smem_ptr_flag_bitsILi8EEENSR_INS5_IJNSA_ILi8EEESF_EEENS5_IJSF_SC_EEEEEEEvNS4_8identityESZ_S19_vS1A_EENS_8epilogue10collective18CollectiveEpilogueINS1C_23Sm100TmaWarpSpecializedILi1ELi1ELi32ELb0ELb0EEEJNS5_IJSG_SG_SF_EEENS5_IJNSR_ISG_SC_EES1I_EEEaSI_aSI_NS1C_6fusion15FusionCallbacksIS1G_NS1K_17LinearCombinationIaiaiLNS_15FloatRoundStyleE2EEES1H_S1J_JEEENS4_5SM1004TMEM4LOAD26SM100_TMEM_LOAD_32dp32b32xENS4_13SM90_TMA_LOADENS10_INS11_ILi2ELi4ELi3EEES14_NSR_INS5_IJS15_SG_EEENS5_IJSG_SC_EEEEEEENS4_39AutoVectorizingCopyWithAssumedAlignmentILi128EEENS4_14SM90_TMA_STOREES1Z_S21_S21_EEEvvEEEEvNT_6ParamsE)
        /*0bcc*/ 	.short	0x0380
        /*0bce*/ 	.short	0x0800


	//----- nvinfo : EIATTR_SW_WAR
	.align		4
.L_55:
        /*0bd0*/ 	.byte	0x04, 0x36
        /*0bd2*/ 	.short	(.L_57 - .L_56)
.L_56:
        /*0bd4*/ 	.word	0x00000008
.L_57:


//--------------------- .nv.callgraph             --------------------------
	.section	.nv.callgraph,"",@"SHT_CUDA_CALLGRAPH"
	.align	4
	.sectionentsize	8
	.align		4
        /*0000*/ 	.word	0x00000000
	.align		4
        /*0004*/ 	.word	0xffffffff
	.align		4
        /*0008*/ 	.word	index@(_ZN7cutlass13device_kernelINS_4gemm6kernel13GemmUniversalIN4cute5tupleIJiiiiEEENS1_10collective13CollectiveMmaINS1_35MainloopSm100TmaUmmaWarpSpecializedILi18ELi2ELi4ENS5_IJNS4_1CILi2EEENSA_ILi1EEESC_EEEEENS5_IJNSA_ILi128EEENSA_ILi64EEESF_EEEaNS5_IJlSC_lEEEaSI_NS4_8TiledMMAINS4_8MMA_AtomIJNS4_21SM100_MMA_S8_2x1SM_SSIaaiLi128ELi64ELNS4_4UMMA5MajorE0ELSN_0ELNSM_8SaturateE0EEEEEENS4_6LayoutINS5_IJSC_SC_SC_EEENS5_IJNSA_ILi0EEEST_ST_EEEEENS5_IJNS4_10UnderscoreESW_SW_EEEEENS4_18SM100_TMA_2SM_LOADENS4_14ComposedLayoutINS4_7SwizzleILi3ELi4ELi3EEENS4_18smem_ptr_flag_bitsILi8EEENSR_INS5_IJNSA_ILi8EEESF_EEENS5_IJSF_SC_EEEEEEEvNS4_8identityESZ_S19_vS1A_EENS_8epilogue10collective18CollectiveEpilogueINS1C_23Sm100TmaWarpSpecializedILi1ELi1ELi32ELb0ELb0EEEJNS5_IJSG_SG_SF_EEENS5_IJNSR_ISG_SC_EES1I_EEEaSI_aSI_NS1C_6fusion15FusionCallbacksIS1G_NS1K_17LinearCombinationIaiaiLNS_15FloatRoundStyleE2EEES1H_S1J_JEEENS4_5SM1004TMEM4LOAD26SM100_TMEM_LOAD_32dp32b32xENS4_13SM90_TMA_LOADENS10_INS11_ILi2ELi4ELi3EEES14_NSR_INS5_IJS15_SG_EEENS5_IJSG_SC_EEEEEEENS4_39AutoVectorizingCopyWithAssumedAlignmentILi128EEENS4_14SM90_TMA_STOREES1Z_S21_S21_EEEvvEEEEvNT_6ParamsE)
	.align		4
        /*000c*/ 	.word	index@(__assertfail)
	.align		4
        /*0010*/ 	.word	0x00000000
	.align		4
        /*0014*/ 	.word	0xfffffffe
	.align		4
        /*0018*/ 	.word	0x00000000
	.align		4
        /*001c*/ 	.word	0xfffffffd
	.align		4
        /*0020*/ 	.word	0x00000000
	.align		4
        /*0024*/ 	.word	0xfffffffc


//--------------------- .nv.constant4             --------------------------
	.section	.nv.constant4,"a",@progbits
	.align	8
	.align		8
.nv.constant4:
        /*0000*/ 	.dword	__assertfail
	.align		8
        /*0008*/ 	.dword	__unnamed_1
	.align		8
        /*0010*/ 	.dword	__unnamed_2
	.align		8
        /*0018*/ 	.dword	_ZN40_INTERNAL_b0fdf468_4_k_cu_87c0bc11_258554cuda3std3__45__cpo5beginE
	.align		8
        /*0020*/ 	.dword	_ZN40_INTERNAL_b0fdf468_4_k_cu_87c0bc11_258554cuda3std3__45__cpo3endE
	.align		8
        /*0028*/ 	.dword	_ZN40_INTERNAL_b0fdf468_4_k_cu_87c0bc11_258554cuda3std3__45__cpo6cbeginE
	.align		8
        /*0030*/ 	.dword	_ZN40_INTERNAL_b0fdf468_4_k_cu_87c0bc11_258554cuda3std3__45__cpo4cendE
	.align		8
        /*0038*/ 	.dword	_ZN40_INTERNAL_b0fdf468_4_k_cu_87c0bc11_258554cuda3std3__442_GLOBAL__N__b0fdf468_4_k_cu_87c0bc11_258556ignoreE
	.align		8
        /*0040*/ 	.dword	_ZN40_INTERNAL_b0fdf468_4_k_cu_87c0bc11_258554cuda3std3__419piecewise_constructE
	.align		8
        /*0048*/ 	.dword	_ZN40_INTERNAL_b0fdf468_4_k_cu_87c0bc11_258554cuda3std3__48in_placeE
	.align		8
        /*0050*/ 	.dword	_ZN40_INTERNAL_b0fdf468_4_k_cu_87c0bc11_258554cuda3std6ranges3__45__cpo4swapE
	.align		8
        /*0058*/ 	.dword	_ZN40_INTERNAL_b0fdf468_4_k_cu_87c0bc11_258554cuda3std6ranges3__45__cpo9iter_moveE
	.align		8
        /*0060*/ 	.dword	_ZN40_INTERNAL_b0fdf468_4_k_cu_87c0bc11_258554cute7productE
	.align		8
        /*0068*/ 	.dword	_ZN40_INTERNAL_b0fdf468_4_k_cu_87c0bc11_258554cute1_E
	.align		8
        /*0070*/ 	.dword	$str$25
	.align		8
        /*0078*/ 	.dword	$str$26
	.align		8
        /*0080*/ 	.dword	$str$27
	.align		8
        /*0088*/ 	.dword	$str$28


//--------------------- .text._ZN7cutlass13device_kernelINS_4gemm6kernel13GemmUniversalIN4cute5tupleIJiiiiEEENS1_10collective13CollectiveMmaINS1_35MainloopSm100TmaUmmaWarpSpecializedILi18ELi2ELi4ENS5_IJNS4_1CILi2EEENSA_ILi1EEESC_EEEEENS5_IJNSA_ILi128EEENSA_ILi64EEESF_EEEaNS5_IJlSC_lEEEaSI_NS4_8TiledMMAINS4_8MMA_AtomIJNS4_21SM100_MMA_S8_2x1SM_SSIaaiLi128ELi64ELNS4_4UMMA5MajorE0ELSN_0ELNSM_8SaturateE0EEEEEENS4_6LayoutINS5_IJSC_SC_SC_EEENS5_IJNSA_ILi0EEEST_ST_EEEEENS5_IJNS4_10UnderscoreESW_SW_EEEEENS4_18SM100_TMA_2SM_LOADENS4_14ComposedLayoutINS4_7SwizzleILi3ELi4ELi3EEENS4_18smem_ptr_flag_bitsILi8EEENSR_INS5_IJNSA_ILi8EEESF_EEENS5_IJSF_SC_EEEEEEEvNS4_8identityESZ_S19_vS1A_EENS_8epilogue10collective18CollectiveEpilogueINS1C_23Sm100TmaWarpSpecializedILi1ELi1ELi32ELb0ELb0EEEJNS5_IJSG_SG_SF_EEENS5_IJNSR_ISG_SC_EES1I_EEEaSI_aSI_NS1C_6fusion15FusionCallbacksIS1G_NS1K_17LinearCombinationIaiaiLNS_15FloatRoundStyleE2EEES1H_S1J_JEEENS4_5SM1004TMEM4LOAD26SM100_TMEM_LOAD_32dp32b32xENS4_13SM90_TMA_LOADENS10_INS11_ILi2ELi4ELi3EEES14_NSR_INS5_IJS15_SG_EEENS5_IJSG_SC_EEEEEEENS4_39AutoVectorizingCopyWithAssumedAlignmentILi128EEENS4_14SM90_TMA_STOREES1Z_S21_S21_EEEvvEEEEvNT_6ParamsE --------------------------
	.section	.text._ZN7cutlass13device_kernelINS_4gemm6kernel13GemmUniversalIN4cute5tupleIJiiiiEEENS1_10collective13CollectiveMmaINS1_35MainloopSm100TmaUmmaWarpSpecializedILi18ELi2ELi4ENS5_IJNS4_1CILi2EEENSA_ILi1EEESC_EEEEENS5_IJNSA_ILi128EEENSA_ILi64EEESF_EEEaNS5_IJlSC_lEEEaSI_NS4_8TiledMMAINS4_8MMA_AtomIJNS4_21SM100_MMA_S8_2x1SM_SSIaaiLi128ELi64ELNS4_4UMMA5MajorE0ELSN_0ELNSM_8SaturateE0EEEEEENS4_6LayoutINS5_IJSC_SC_SC_EEENS5_IJNSA_ILi0EEEST_ST_EEEEENS5_IJNS4_10UnderscoreESW_SW_EEEEENS4_18SM100_TMA_2SM_LOADENS4_14ComposedLayoutINS4_7SwizzleILi3ELi4ELi3EEENS4_18smem_ptr_flag_bitsILi8EEENSR_INS5_IJNSA_ILi8EEESF_EEENS5_IJSF_SC_EEEEEEEvNS4_8identityESZ_S19_vS1A_EENS_8epilogue10collective18CollectiveEpilogueINS1C_23Sm100TmaWarpSpecializedILi1ELi1ELi32ELb0ELb0EEEJNS5_IJSG_SG_SF_EEENS5_IJNSR_ISG_SC_EES1I_EEEaSI_aSI_NS1C_6fusion15FusionCallbacksIS1G_NS1K_17LinearCombinationIaiaiLNS_15FloatRoundStyleE2EEES1H_S1J_JEEENS4_5SM1004TMEM4LOAD26SM100_TMEM_LOAD_32dp32b32xENS4_13SM90_TMA_LOADENS10_INS11_ILi2ELi4ELi3EEES14_NSR_INS5_IJS15_SG_EEENS5_IJSG_SC_EEEEEEENS4_39AutoVectorizingCopyWithAssumedAlignmentILi128EEENS4_14SM90_TMA_STOREES1Z_S21_S21_EEEvvEEEEvNT_6ParamsE,"ax",@progbits
	.align	128
.text._ZN7cutlass13device_kernelINS_4gemm6kernel13GemmUniversalIN4cute5tupleIJiiiiEEENS1_10collective13CollectiveMmaINS1_35MainloopSm100TmaUmmaWarpSpecializedILi18ELi2ELi4ENS5_IJNS4_1CILi2EEENSA_ILi1EEESC_EEEEENS5_IJNSA_ILi128EEENSA_ILi64EEESF_EEEaNS5_IJlSC_lEEEaSI_NS4_8TiledMMAINS4_8MMA_AtomIJNS4_21SM100_MMA_S8_2x1SM_SSIaaiLi128ELi64ELNS4_4UMMA5MajorE0ELSN_0ELNSM_8SaturateE0EEEEEENS4_6LayoutINS5_IJSC_SC_SC_EEENS5_IJNSA_ILi0EEEST_ST_EEEEENS5_IJNS4_10UnderscoreESW_SW_EEEEENS4_18SM100_TMA_2SM_LOADENS4_14ComposedLayoutINS4_7SwizzleILi3ELi4ELi3EEENS4_18smem_ptr_flag_bitsILi8EEENSR_INS5_IJNSA_ILi8EEESF_EEENS5_IJSF_SC_EEEEEEEvNS4_8identityESZ_S19_vS1A_EENS_8epilogue10collective18CollectiveEpilogueINS1C_23Sm100TmaWarpSpecializedILi1ELi1ELi32ELb0ELb0EEEJNS5_IJSG_SG_SF_EEENS5_IJNSR_ISG_SC_EES1I_EEEaSI_aSI_NS1C_6fusion15FusionCallbacksIS1G_NS1K_17LinearCombinationIaiaiLNS_15FloatRoundStyleE2EEES1H_S1J_JEEENS4_5SM1004TMEM4LOAD26SM100_TMEM_LOAD_32dp32b32xENS4_13SM90_TMA_LOADENS10_INS11_ILi2ELi4ELi3EEES14_NSR_INS5_IJS15_SG_EEENS5_IJSG_SC_EEEEEEENS4_39AutoVectorizingCopyWithAssumedAlignmentILi128EEENS4_14SM90_TMA_STOREES1Z_S21_S21_EEEvvEEEEvNT_6ParamsE:
        .type           _ZN7cutlass13device_kernelINS_4gemm6kernel13GemmUniversalIN4cute5tupleIJiiiiEEENS1_10collective13CollectiveMmaINS1_35MainloopSm100TmaUmmaWarpSpecializedILi18ELi2ELi4ENS5_IJNS4_1CILi2EEENSA_ILi1EEESC_EEEEENS5_IJNSA_ILi128EEENSA_ILi64EEESF_EEEaNS5_IJlSC_lEEEaSI_NS4_8TiledMMAINS4_8MMA_AtomIJNS4_21SM100_MMA_S8_2x1SM_SSIaaiLi128ELi64ELNS4_4UMMA5MajorE0ELSN_0ELNSM_8SaturateE0EEEEEENS4_6LayoutINS5_IJSC_SC_SC_EEENS5_IJNSA_ILi0EEEST_ST_EEEEENS5_IJNS4_10UnderscoreESW_SW_EEEEENS4_18SM100_TMA_2SM_LOADENS4_14ComposedLayoutINS4_7SwizzleILi3ELi4ELi3EEENS4_18smem_ptr_flag_bitsILi8EEENSR_INS5_IJNSA_ILi8EEESF_EEENS5_IJSF_SC_EEEEEEEvNS4_8identityESZ_S19_vS1A_EENS_8epilogue10collective18CollectiveEpilogueINS1C_23Sm100TmaWarpSpecializedILi1ELi1ELi32ELb0ELb0EEEJNS5_IJSG_SG_SF_EEENS5_IJNSR_ISG_SC_EES1I_EEEaSI_aSI_NS1C_6fusion15FusionCallbacksIS1G_NS1K_17LinearCombinationIaiaiLNS_15FloatRoundStyleE2EEES1H_S1J_JEEENS4_5SM1004TMEM4LOAD26SM100_TMEM_LOAD_32dp32b32xENS4_13SM90_TMA_LOADENS10_INS11_ILi2ELi4ELi3EEES14_NSR_INS5_IJS15_SG_EEENS5_IJSG_SC_EEEEEEENS4_39AutoVectorizingCopyWithAssumedAlignmentILi128EEENS4_14SM90_TMA_STOREES1Z_S21_S21_EEEvvEEEEvNT_6ParamsE,@function
        .size           _ZN7cutlass13device_kernelINS_4gemm6kernel13GemmUniversalIN4cute5tupleIJiiiiEEENS1_10collective13CollectiveMmaINS1_35MainloopSm100TmaUmmaWarpSpecializedILi18ELi2ELi4ENS5_IJNS4_1CILi2EEENSA_ILi1EEESC_EEEEENS5_IJNSA_ILi128EEENSA_ILi64EEESF_EEEaNS5_IJlSC_lEEEaSI_NS4_8TiledMMAINS4_8MMA_AtomIJNS4_21SM100_MMA_S8_2x1SM_SSIaaiLi128ELi64ELNS4_4UMMA5MajorE0ELSN_0ELNSM_8SaturateE0EEEEEENS4_6LayoutINS5_IJSC_SC_SC_EEENS5_IJNSA_ILi0EEEST_ST_EEEEENS5_IJNS4_10UnderscoreESW_SW_EEEEENS4_18SM100_TMA_2SM_LOADENS4_14ComposedLayoutINS4_7SwizzleILi3ELi4ELi3EEENS4_18smem_ptr_flag_bitsILi8EEENSR_INS5_IJNSA_ILi8EEESF_EEENS5_IJSF_SC_EEEEEEEvNS4_8identityESZ_S19_vS1A_EENS_8epilogue10collective18CollectiveEpilogueINS1C_23Sm100TmaWarpSpecializedILi1ELi1ELi32ELb0ELb0EEEJNS5_IJSG_SG_SF_EEENS5_IJNSR_ISG_SC_EES1I_EEEaSI_aSI_NS1C_6fusion15FusionCallbacksIS1G_NS1K_17LinearCombinationIaiaiLNS_15FloatRoundStyleE2EEES1H_S1J_JEEENS4_5SM1004TMEM4LOAD26SM100_TMEM_LOAD_32dp32b32xENS4_13SM90_TMA_LOADENS10_INS11_ILi2ELi4ELi3EEES14_NSR_INS5_IJS15_SG_EEENS5_IJSG_SC_EEEEEEENS4_39AutoVectorizingCopyWithAssumedAlignmentILi128EEENS4_14SM90_TMA_STOREES1Z_S21_S21_EEEvvEEEEvNT_6ParamsE,(.L_x_192 - _ZN7cutlass13device_kernelINS_4gemm6kernel13GemmUniversalIN4cute5tupleIJiiiiEEENS1_10collective13CollectiveMmaINS1_35MainloopSm100TmaUmmaWarpSpecializedILi18ELi2ELi4ENS5_IJNS4_1CILi2EEENSA_ILi1EEESC_EEEEENS5_IJNSA_ILi128EEENSA_ILi64EEESF_EEEaNS5_IJlSC_lEEEaSI_NS4_8TiledMMAINS4_8MMA_AtomIJNS4_21SM100_MMA_S8_2x1SM_SSIaaiLi128ELi64ELNS4_4UMMA5MajorE0ELSN_0ELNSM_8SaturateE0EEEEEENS4_6LayoutINS5_IJSC_SC_SC_EEENS5_IJNSA_ILi0EEEST_ST_EEEEENS5_IJNS4_10UnderscoreESW_SW_EEEEENS4_18SM100_TMA_2SM_LOADENS4_14ComposedLayoutINS4_7SwizzleILi3ELi4ELi3EEENS4_18smem_ptr_flag_bitsILi8EEENSR_INS5_IJNSA_ILi8EEESF_EEENS5_IJSF_SC_EEEEEEEvNS4_8identityESZ_S19_vS1A_EENS_8epilogue10collective18CollectiveEpilogueINS1C_23Sm100TmaWarpSpecializedILi1ELi1ELi32ELb0ELb0EEEJNS5_IJSG_SG_SF_EEENS5_IJNSR_ISG_SC_EES1I_EEEaSI_aSI_NS1C_6fusion15FusionCallbacksIS1G_NS1K_17LinearCombinationIaiaiLNS_15FloatRoundStyleE2EEES1H_S1J_JEEENS4_5SM1004TMEM4LOAD26SM100_TMEM_LOAD_32dp32b32xENS4_13SM90_TMA_LOADENS10_INS11_ILi2ELi4ELi3EEES14_NSR_INS5_IJS15_SG_EEENS5_IJSG_SC_EEEEEEENS4_39AutoVectorizingCopyWithAssumedAlignmentILi128EEENS4_14SM90_TMA_STOREES1Z_S21_S21_EEEvvEEEEvNT_6ParamsE)
        .other          _ZN7cutlass13device_kernelINS_4gemm6kernel13GemmUniversalIN4cute5tupleIJiiiiEEENS1_10collective13CollectiveMmaINS1_35MainloopSm100TmaUmmaWarpSpecializedILi18ELi2ELi4ENS5_IJNS4_1CILi2EEENSA_ILi1EEESC_EEEEENS5_IJNSA_ILi128EEENSA_ILi64EEESF_EEEaNS5_IJlSC_lEEEaSI_NS4_8TiledMMAINS4_8MMA_AtomIJNS4_21SM100_MMA_S8_2x1SM_SSIaaiLi128ELi64ELNS4_4UMMA5MajorE0ELSN_0ELNSM_8SaturateE0EEEEEENS4_6LayoutINS5_IJSC_SC_SC_EEENS5_IJNSA_ILi0EEEST_ST_EEEEENS5_IJNS4_10UnderscoreESW_SW_EEEEENS4_18SM100_TMA_2SM_LOADENS4_14ComposedLayoutINS4_7SwizzleILi3ELi4ELi3EEENS4_18smem_ptr_flag_bitsILi8EEENSR_INS5_IJNSA_ILi8EEESF_EEENS5_IJSF_SC_EEEEEEEvNS4_8identityESZ_S19_vS1A_EENS_8epilogue10collective18CollectiveEpilogueINS1C_23Sm100TmaWarpSpecializedILi1ELi1ELi32ELb0ELb0EEEJNS5_IJSG_SG_SF_EEENS5_IJNSR_ISG_SC_EES1I_EEEaSI_aSI_NS1C_6fusion15FusionCallbacksIS1G_NS1K_17LinearCombinationIaiaiLNS_15FloatRoundStyleE2EEES1H_S1J_JEEENS4_5SM1004TMEM4LOAD26SM100_TMEM_LOAD_32dp32b32xENS4_13SM90_TMA_LOADENS10_INS11_ILi2ELi4ELi3EEES14_NSR_INS5_IJS15_SG_EEENS5_IJSG_SC_EEEEEEENS4_39AutoVectorizingCopyWithAssumedAlignmentILi128EEENS4_14SM90_TMA_STOREES1Z_S21_S21_EEEvvEEEEvNT_6ParamsE,@"STO_CUDA_ENTRY STV_DEFAULT"
_ZN7cutlass13device_kernelINS_4gemm6kernel13GemmUniversalIN4cute5tupleIJiiiiEEENS1_10collective13CollectiveMmaINS1_35MainloopSm100TmaUmmaWarpSpecializedILi18ELi2ELi4ENS5_IJNS4_1CILi2EEENSA_ILi1EEESC_EEEEENS5_IJNSA_ILi128EEENSA_ILi64EEESF_EEEaNS5_IJlSC_lEEEaSI_NS4_8TiledMMAINS4_8MMA_AtomIJNS4_21SM100_MMA_S8_2x1SM_SSIaaiLi128ELi64ELNS4_4UMMA5MajorE0ELSN_0ELNSM_8SaturateE0EEEEEENS4_6LayoutINS5_IJSC_SC_SC_EEENS5_IJNSA_ILi0EEEST_ST_EEEEENS5_IJNS4_10UnderscoreESW_SW_EEEEENS4_18SM100_TMA_2SM_LOADENS4_14ComposedLayoutINS4_7SwizzleILi3ELi4ELi3EEENS4_18smem_ptr_flag_bitsILi8EEENSR_INS5_IJNSA_ILi8EEESF_EEENS5_IJSF_SC_EEEEEEEvNS4_8identityESZ_S19_vS1A_EENS_8epilogue10collective18CollectiveEpilogueINS1C_23Sm100TmaWarpSpecializedILi1ELi1ELi32ELb0ELb0EEEJNS5_IJSG_SG_SF_EEENS5_IJNSR_ISG_SC_EES1I_EEEaSI_aSI_NS1C_6fusion15FusionCallbacksIS1G_NS1K_17LinearCombinationIaiaiLNS_15FloatRoundStyleE2EEES1H_S1J_JEEENS4_5SM1004TMEM4LOAD26SM100_TMEM_LOAD_32dp32b32xENS4_13SM90_TMA_LOADENS10_INS11_ILi2ELi4ELi3EEES14_NSR_INS5_IJS15_SG_EEENS5_IJSG_SC_EEEEEEENS4_39AutoVectorizingCopyWithAssumedAlignmentILi128EEENS4_14SM90_TMA_STOREES1Z_S21_S21_EEEvvEEEEvNT_6ParamsE:
[----:B------:R-:W1:Y:S01]  /*0000*/  LDC R1, c[0x0][0x37c] ;  /* 0x0000df00ff017b82 */ /* 0x000e620000000800 */
[----:B------:R-:W2:Y:S01]  /*0010*/  S2R R103, SR_TID.X ;  /* 0x0000000000677919 */ /* 0x000ea20000002100 */
[----:B------:R-:W3:Y:S06]  /*0020*/  LDCU.64 UR6, c[0x0][0x890] ;  /* 0x00011200ff0677ac */ /* 0x000eec0008000a00 */
[----:B------:R-:W4:Y:S01]  /*0030*/  S2UR UR37, SR_CgaCtaId ;  /* 0x00000000002579c3 */ /* 0x000f220000008800 */
[----:B------:R-:W-:Y:S02]  /*0040*/  PRMT R99, RZ, 0x7610, R99 ;  /* 0x00007610ff637816 */ /* 0x000fe40000000063 */
[----:B------:R-:W-:Y:S01]  /*0050*/  ELECT P1, URZ, PT ;  /* 0x0000000000ff782f */ /* 0x000fe20003820000 */
[----:B------:R-:W1:Y:S01]  /*0060*/  LDCU.64 UR40, c[0x0][0x358] ;  /* 0x00006b00ff2877ac */ /* 0x000e620008000a00 */
[----:B---3--:R-:W-:-:S04]  /*0070*/  UISETP.NE.U32.AND UP0, UPT, UR6, URZ, UPT ;  /* 0x000000ff0600728c */ /* 0x008fc8000bf05070 */
[----:B------:R-:W-:Y:S02]  /*0080*/  UISETP.NE.AND.EX UP0, UPT, UR7, URZ, UPT, UP0 ;  /* 0x000000ff0700728c */ /* 0x000fe4000bf05300 */
[----:B----4-:R-:W-:Y:S02]  /*0090*/  ULOP3.LUT UR5, UR37, 0x1, URZ, 0xc0, !UPT ;  /* 0x0000000125057892 */ /* 0x010fe4000f8ec0ff */
[----:B------:R-:W-:Y:S01]  /*00a0*/  ULOP3.LUT UR4, UR37, 0x1, URZ, 0x3c, !UPT ;  /* 0x0000000125047892 */ /* 0x000fe2000f8e3cff */
[----:B--2---:R-:W-:-:S05]  /*00b0*/  SHF.R.U32.HI R106, RZ, 0x5, R103 ;  /* 0x00000005ff6a7819 */ /* 0x004fca0000011667 */
[----:B------:R-:W2:Y:S02]  /*00c0*/  SHFL.IDX PT, R0, R106, RZ, 0x1f ;  /* 0x00001fff6a007589 */ /* 0x000ea400000e0000 */
[----:B--2---:R-:W-:Y:S01]  /*00d0*/  R2UR UR10, R0 ;  /* 0x00000000000a72ca */ /* 0x004fe200000e0000 */
[----:B-1----:R-:W-:-:S14]  /*00e0*/  BRA.U UP0, `(.L_x_0) ;  /* 0x00000001002c7547 */ /* 0x002fdc000b800000 */
[----:B------:R-:W1:Y:S02]  /*00f0*/  LDCU.64 UR8, c[0x0][0x888] ;  /* 0x00011100ff0877ac */ /* 0x000e640008000a00 */
[----:B-1----:R-:W-:-:S04]  /*0100*/  UISETP.NE.U32.AND UP0, UPT, UR8, URZ, UPT ;  /* 0x000000ff0800728c */ /* 0x002fc8000bf05070 */
[----:B------:R-:W-:-:S09]  /*0110*/  UISETP.NE.AND.EX UP0, UPT, UR9, URZ, UPT, UP0 ;  /* 0x000000ff0900728c */ /* 0x000fd2000bf05300 */
[----:B------:R-:W-:Y:S05]  /*0120*/  BRA.U !UP0, `(.L_x_1) ;  /* 0x0000000108107547 */ /* 0x000fea000b800000 */
[----:B------:R-:W1:Y:S02]  /*0130*/  LDC.64 R48, c[0x0][0x888] ;  /* 0x00022200ff307b82 */ /* 0x000e640000000a00 */
[----:B-1----:R1:W5:Y:S01]  /*0140*/  LDG.E R48, desc[UR40][R48.64] ;  /* 0x0000002830307981 */ /* 0x002362000c1e1900 */
[----:B------:R-:W-:Y:S01]  /*0150*/  HFMA2 R99, -RZ, RZ, 0, 5.9604644775390625e-08 ;  /* 0x00000001ff637431 */ /* 0x000fe200000001ff */
[----:B------:R-:W-:Y:S05]  /*0160*/  BRA `(.L_x_0) ;  /* 0x00000000000c7947 */ /* 0x000fea0003800000 */
.L_x_1:
[----:B------:R-:W1:Y:S01]  /*0170*/  LDCU UR8, c[0x0][0x880] ;  /* 0x00011000ff0877ac */ /* 0x000e620008000800 */
[----:B------:R-:W-:Y:S01]  /*0180*/  HFMA2 R99, -RZ, RZ, 0, 5.9604644775390625e-08 ;  /* 0x00000001ff637431 */ /* 0x000fe200000001ff */
[----:B-1----:R-:W-:-:S07]  /*0190*/  MOV R48, UR8 ;  /* 0x0000000800307c02 */ /* 0x002fce0008000f00 */
.L_x_0:
[----:B------:R-:W2:Y:S02]  /*01a0*/  LDCU.64 UR8, c[0x0][0x8b0] ;  /* 0x00011600ff0877ac */ /* 0x000ea40008000a00 */
[----:B--2---:R-:W-:-:S04]  /*01b0*/  UISETP.NE.U32.AND UP0, UPT, UR8, URZ, UPT ;  /* 0x000000ff0800728c */ /* 0x004fc8000bf05070 */
[----:B------:R-:W-:-:S09]  /*01c0*/  UISETP.NE.AND.EX UP0, UPT, UR9, URZ, UPT, UP0 ;  /* 0x000000ff0900728c */ /* 0x000fd2000bf05300 */
[----:B------:R-:W-:Y:S05]  /*01d0*/  BRA.U UP0, `(.L_x_2) ;  /* 0x0000000100247547 */ /* 0x000fea000b800000 */
[----:B------:R-:W2:Y:S02]  /*01e0*/  LDCU.64 UR8, c[0x0][0x8a8] ;  /* 0x00011500ff0877ac */ /* 0x000ea40008000a00 */
[----:B--2---:R-:W-:-:S04]  /*01f0*/  UISETP.NE.U32.AND UP0, UPT, UR8, URZ, UPT ;  /* 0x000000ff0800728c */ /* 0x004fc8000bf05070 */
[----:B------:R-:W-:-:S09]  /*0200*/  UISETP.NE.AND.EX UP0, UPT, UR9, URZ, UPT, UP0 ;  /* 0x000000ff0900728c */ /* 0x000fd2000bf05300 */
[----:B------:R-:W-:Y:S05]  /*0210*/  BRA.U !UP0, `(.L_x_3) ;  /* 0x00000001080c7547 */ /* 0x000fea000b800000 */
[----:B------:R-:W2:Y:S02]  /*0220*/  LDC.64 R46, c[0x0][0x8a8] ;  /* 0x00022a00ff2e7b82 */ /* 0x000ea40000000a00 */
[----:B--2---:R2:W5:Y:S01]  /*0230*/  LDG.E R46, desc[UR40][R46.64] ;  /* 0x000000282e2e7981 */ /* 0x004562000c1e1900 */
[----:B------:R-:W-:Y:S05]  /*0240*/  BRA `(.L_x_2) ;  /* 0x0000000000087947 */ /* 0x000fea0003800000 */
.L_x_3:
[----:B------:R-:W2:Y:S02]  /*0250*/  LDCU UR8, c[0x0][0x8a0] ;  /* 0x00011400ff0877ac */ /* 0x000ea40008000800 */
[----:B--2---:R-:W-:Y:S02]  /*0260*/  MOV R46, UR8 ;  /* 0x00000008002e7c02 */ /* 0x004fe40008000f00 */
.L_x_2:
[----:B------:R-:W-:Y:S01]  /*0270*/  IMAD.U32 R0, RZ, RZ, UR10 ;  /* 0x0000000aff007e24 */ /* 0x000fe2000f8e00ff */
[----:B------:R-:W-:Y:S04]  /*0280*/  BSSY.RECONVERGENT B0, `(.L_x_4) ;  /* 0x000000c000007945 */ /* 0x000fe80003800200 */
[C---:B------:R-:W-:Y:S02]  /*0290*/  ISETP.NE.OR P2, PT, R0.reuse, 0x1, !P1 ;  /* 0x000000010000780c */ /* 0x040fe40004f45670 */
[----:B------:R-:W-:-:S11]  /*02a0*/  ISETP.NE.OR P0, PT, R0, 0x3, !P1 ;  /* 0x000000030000780c */ /* 0x000fd60004f05670 */
[----:B------:R-:W-:Y:S05]  /*02b0*/  @P2 BRA `(.L_x_5) ;  /* 0x0000000000202947 */ /* 0x000fea0003800000 */
[----:B------:R-:W3:Y:S02]  /*02c0*/  LDCU.64 UR8, c[0x0][0x348] ;  /* 0x00006900ff0877ac */ /* 0x000ee40008000a00 */
[----:B---3--:R-:W-:Y:S02]  /*02d0*/  UIADD3 UR12, UP1, UPT, UR8, 0x80, URZ ;  /* 0x00000080080c7890 */ /* 0x008fe4000ff3e0ff */
[----:B------:R-:W-:Y:S02]  /*02e0*/  UIADD3 UR8, UP0, UPT, UR8, 0x180, URZ ;  /* 0x0000018008087890 */ /* 0x000fe4000ff1e0ff */
[----:B------:R-:W-:Y:S02]  /*02f0*/  UIADD3.X UR13, UPT, UPT, URZ, UR9, URZ, UP1, !UPT ;  /* 0x00000009ff0d7290 */ /* 0x000fe40008ffe4ff */
[----:B------:R-:W-:-:S07]  /*0300*/  UIADD3.X UR9, UPT, UPT, URZ, UR9, URZ, UP0, !UPT ;  /* 0x00000009ff097290 */ /* 0x000fce00087fe4ff */
[----:B------:R3:W-:Y:S02]  /*0310*/  UTMACCTL.PF [UR12] ;  /* 0x000000000c0079b9 */ /* 0x0007e40008040000 */
[----:B------:R3:W-:Y:S02]  /*0320*/  UTMACCTL.PF [UR8] ;  /* 0x00000000080079b9 */ /* 0x0007e40008040000 */
[----:B---3--:R-:W-:Y:S01]  /*0330*/  NOP ;  /* 0x0000000000007918 */ /* 0x008fe20000000000 */
.L_x_5:
[----:B------:R-:W-:Y:S05]  /*0340*/  BSYNC.RECONVERGENT B0 ;  /* 0x0000000000007941 */ /* 0x000fea0003800200 */
.L_x_4:
[----:B------:R-:W-:Y:S04]  /*0350*/  BSSY.RECONVERGENT B0, `(.L_x_6) ;  /* 0x000000a000007945 */ /* 0x000fe80003800200 */
        /* <DEDUP_REMOVED lines=9> */
.L_x_7:
[----:B------:R-:W-:Y:S05]  /*03f0*/  BSYNC.RECONVERGENT B0 ;  /* 0x0000000000007941 */ /* 0x000fea0003800200 */
.L_x_6:
[----:B------:R-:W3:Y:S01]  /*0400*/  LDCU.64 UR8, c[0x0][0x888] ;  /* 0x00011100ff0877ac */ /* 0x000ee20008000a00 */
[----:B------:R-:W-:Y:S02]  /*0410*/  UISETP.EQ.U32.AND UP1, UPT, UR6, URZ, UPT ;  /* 0x000000ff0600728c */ /* 0x000fe4000bf22070 */
[----:B------:R-:W-:Y:S02]  /*0420*/  UPLOP3.LUT UP5, UPT, UPT, UPT, UPT, 0x80, 0x8 ;  /* 0x000000000008789c */ /* 0x000fe40003faf070 */
[----:B---3--:R-:W-:-:S04]  /*0430*/  UISETP.NE.U32.AND UP0, UPT, UR8, URZ, UPT ;  /* 0x000000ff0800728c */ /* 0x008fc8000bf05070 */
[----:B------:R-:W-:-:S04]  /*0440*/  UISETP.NE.AND.EX UP0, UPT, UR9, URZ, UPT, UP0 ;  /* 0x000000ff0900728c */ /* 0x000fc8000bf05300 */
[----:B------:R-:W-:-:S04]  /*0450*/  UISETP.EQ.OR.EX UP2, UPT, UR7, URZ, !UP0, UP1 ;  /* 0x000000ff0700728c */ /* 0x000fc8000c742710 */
[----:B------:R-:W-:-:S05]  /*0460*/  UP2UR UR44, UPR, URZ, 0x4 ;  /* 0x00000004ff2c7883 */ /* 0x000fca0008000000 */
[----:B------:R-:W-:Y:S07]  /*0470*/  BRA.U !UP2, `(.L_x_8) ;  /* 0x000000010a207547 */ /* 0x000fee000b800000 */
[----:B-----5:R-:W-:Y:S01]  /*0480*/  R2UR UR8, R48 ;  /* 0x00000000300872ca */ /* 0x020fe200000e0000 */
[----:B------:R-:W-:Y:S02]  /*0490*/  UISETP.NE.U32.AND UP2, UPT, UR6, URZ, UPT ;  /* 0x000000ff0600728c */ /* 0x000fe4000bf45070 */
[----:B------:R-:W-:Y:S02]  /*04a0*/  USEL UR6, URZ, 0xffffffff, UP0 ;  /* 0xffffffffff067887 */ /* 0x000fe40008000000 */
[----:B------:R-:W-:-:S08]  /*04b0*/  UISETP.NE.AND.EX UP2, UPT, UR7, URZ, UPT, UP2 ;  /* 0x000000ff0700728c */ /* 0x000fd0000bf45320 */
[----:B------:R-:W-:-:S04]  /*04c0*/  UISETP.NE.AND UP1, UPT, UR8, URZ, UPT ;  /* 0x000000ff0800728c */ /* 0x000fc8000bf25270 */
[----:B------:R-:W-:-:S04]  /*04d0*/  @!UP2 USEL UR6, URZ, 0xffffffff, UP1 ;  /* 0xffffffffff06a887 */ /* 0x000fc80008800000 */
[----:B------:R-:W-:-:S04]  /*04e0*/  ULOP3.LUT UR6, UR6, 0x1, URZ, 0xc0, !UPT ;  /* 0x0000000106067892 */ /* 0x000fc8000f8ec0ff */
[----:B------:R-:W-:-:S11]  /*04f0*/  UISETP.NE.U32.AND UP5, UPT, UR6, 0x1, UPT ;  /* 0x000000010600788c */ /* 0x000fd6000bfa5070 */
.L_x_8:
[----:B------:R-:W3:Y:S01]  /*0500*/  SHFL.IDX PT, R0, R106, RZ, 0x1f ;  /* 0x00001fff6a007589 */ /* 0x000ee200000e0000 */
[----:B------:R-:W-:-:S04]  /*0510*/  UISETP.NE.AND UP1, UPT, UR10, 0x2, UPT ;  /* 0x000000020a00788c */ /* 0x000fc8000bf25270 */
[----:B------:R-:W-:Y:S02]  /*0520*/  UISETP.EQ.AND UP2, UPT, UR5, URZ, !UP1 ;  /* 0x000000ff0500728c */ /* 0x000fe4000cf42270 */
[----:B------:R-:W-:-:S04]  /*0530*/  USEL UR7, URZ, 0x1, UP1 ;  /* 0x00000001ff077887 */ /* 0x000fc80008800000 */
[----:B------:R-:W-:Y:S02]  /*0540*/  PLOP3.LUT P5, PT, P1, PT, UP2, 0x80, 0x8 ;  /* 0x000000000008781c */ /* 0x000fe40000faf028 */
[----:B---3--:R-:W-:-:S13]  /*0550*/  ISETP.NE.AND P0, PT, R0, RZ, PT ;  /* 0x000000ff0000720c */ /* 0x008fda0003f05270 */
[----:B------:R-:W-:Y:S05]  /*0560*/  @P0 BRA `(.L_x_9) ;  /* 0x0000000000c00947 */ /* 0x000fea0003800000 */
[----:B------:R-:W-:Y:S01]  /*0570*/  ELECT P0, URZ, PT ;  /* 0x0000000000ff782f */ /* 0x000fe20003800000 */
[----:B------:R-:W-:-:S12]  /*0580*/  BSSY.RECONVERGENT B0, `(.L_x_9) ;  /* 0x000002e000007945 */ /* 0x000fd80003800200 */
[----:B------:R-:W-:Y:S05]  /*0590*/  @!P0 BRA `(.L_x_10) ;  /* 0x0000000000b08947 */ /* 0x000fea0003800000 */
[----:B------:R-:W-:Y:S01]  /*05a0*/  UMOV UR8, 0x400 ;  /* 0x0000040000087882 */ /* 0x000fe20000000000 */
[----:B------:R-:W-:Y:S01]  /*05b0*/  UMOV UR6, 0x1 ;  /* 0x0000000100067882 */ /* 0x000fe20000000000 */
[----:B------:R-:W-:Y:S02]  /*05c0*/  ULEA UR8, UR37, UR8, 0x18 ;  /* 0x0000000825087291 */ /* 0x000fe4000f8ec0ff */
[----:B------:R-:W-:-:S04]  /*05d0*/  UIADD3 UR12, UPT, UPT, -UR6, 0x100000, URZ ;  /* 0x00100000060c7890 */ /* 0x000fc8000fffe1ff */
[----:B------:R-:W-:Y:S02]  /*05e0*/  USHF.L.U32 UR13, UR12, 0xb, URZ ;  /* 0x0000000b0c0d7899 */ /* 0x000fe400080006ff */
[----:B------:R-:W-:Y:S01]  /*05f0*/  USHF.L.U32 UR12, UR12, 0x1, URZ ;  /* 0x000000010c0c7899 */ /* 0x000fe200080006ff */
[----:B------:R-:W3:Y:S11]  /*0600*/  FENCE.VIEW.ASYNC.S ;  /* 0x00000000000073c6 */ /* 0x000ef60000000000 */
[----:B---3--:R3:W4:Y:S01]  /*0610*/  SYNCS.EXCH.64 URZ, [UR8], UR12 ;  /* 0x0000000c08ff75b2 */ /* 0x0087220008000100 */
[----:B------:R3:W1:Y:S01]  /*0620*/  SYNCS.EXCH.64 URZ, [UR8+0x90], UR12 ;  /* 0x0000900c08ff75b2 */ /* 0x0006620008000100 */
        /* <DEDUP_REMOVED lines=33> */
[----:B------:R3:W1:Y:S02]  /*0840*/  SYNCS.EXCH.64 URZ, [UR8+0x118], UR12 ;  /* 0x0001180c08ff75b2 */ /* 0x0006640008000100 */
[----:B---34-:R-:W-:Y:S01]  /*0850*/  NOP ;  /* 0x0000000000007918 */ /* 0x018fe20000000000 */
.L_x_10:
[----:B------:R-:W-:Y:S05]  /*0860*/  BSYNC.RECONVERGENT B0 ;  /* 0x0000000000007941 */ /* 0x000fea0003800200 */
.L_x_9:
[----:B------:R-:W3:Y:S01]  /*0870*/  SHFL.IDX PT, R0, R106, RZ, 0x1f ;  /* 0x00001fff6a007589 */ /* 0x000ee200000e0000 */
[----:B------:R-:W-:Y:S01]  /*0880*/  NOP ;  /* 0x0000000000007918 */ /* 0x000fe20000000000 */
[----:B---3--:R-:W-:-:S13]  /*0890*/  ISETP.NE.AND P0, PT, R0, 0x1, PT ;  /* 0x000000010000780c */ /* 0x008fda0003f05270 */
[----:B------:R-:W-:Y:S05]  /*08a0*/  @P0 BRA `(.L_x_11) ;  /* 0x00000000003c0947 */ /* 0x000fea0003800000 */
[----:B------:R-:W-:Y:S01]  /*08b0*/  UMOV UR9, 0x400 ;  /* 0x0000040000097882 */ /* 0x000fe20000000000 */
[----:B------:R-:W-:Y:S01]  /*08c0*/  UMOV UR8, 0x20 ;  /* 0x0000002000087882 */ /* 0x000fe20000000000 */
[----:B------:R-:W-:Y:S01]  /*08d0*/  UMOV UR6, 0x80 ;  /* 0x0000008000067882 */ /* 0x000fe20000000000 */
[----:B------:R-:W-:Y:S02]  /*08e0*/  ULEA UR9, UR37, UR9, 0x18 ;  /* 0x0000000925097291 */ /* 0x000fe4000f8ec0ff */
[----:B------:R-:W-:-:S04]  /*08f0*/  UIADD3 UR12, UPT, UPT, -UR8, 0x100000, URZ ;  /* 0x00100000080c7890 */ /* 0x000fc8000fffe1ff */
[----:B------:R-:W-:Y:S02]  /*0900*/  USHF.L.U32 UR13, UR12, 0xb, URZ ;  /* 0x0000000b0c0d7899 */ /* 0x000fe400080006ff */
[----:B------:R-:W-:Y:S02]  /*0910*/  USHF.L.U32 UR12, UR12, 0x1, URZ ;  /* 0x000000010c0c7899 */ /* 0x000fe400080006ff */
[----:B------:R-:W-:-:S04]  /*0920*/  UIADD3 UR14, UPT, UPT, -UR6, 0x100000, URZ ;  /* 0x00100000060e7890 */ /* 0x000fc8000fffe1ff */
[----:B------:R-:W-:Y:S02]  /*0930*/  USHF.L.U32 UR15, UR14, 0xb, URZ ;  /* 0x0000000b0e0f7899 */ /* 0x000fe400080006ff */
[----:B------:R-:W-:Y:S01]  /*0940*/  USHF.L.U32 UR14, UR14, 0x1, URZ ;  /* 0x000000010e0e7899 */ /* 0x000fe200080006ff */
[----:B------:R-:W-:Y:S01]  /*0950*/  ELECT P0, URZ, PT ;  /* 0x0000000000ff782f */ /* 0x000fe20003800000 */
[----:B------:R-:W3:Y:S02]  /*0960*/  FENCE.VIEW.ASYNC.S ;  /* 0x00000000000073c6 */ /* 0x000ee40000000000 */
[----:B---3--:R3:W4:Y:S08]  /*0970*/  SYNCS.EXCH.64 URZ, [UR9+0x120], UR12 ;  /* 0x0001200c09ff75b2 */ /* 0x0087300008000100 */
[----:B------:R3:W1:Y:S01]  /*0980*/  SYNCS.EXCH.64 URZ, [UR9+0x128], UR14 ;  /* 0x0001280e09ff75b2 */ /* 0x0006620008000100 */
[----:B------:R-:W-:Y:S01]  /*0990*/  NOP ;  /* 0x0000000000007918 */ /* 0x000fe20000000000 */
.L_x_11:
[----:B------:R-:W2:Y:S01]  /*09a0*/  SHFL.IDX PT, R0, R106, RZ, 0x1f ;  /* 0x00001fff6a007589 */ /* 0x000ea200000e0000 */
[----:B------:R-:W-:Y:S01]  /*09b0*/  NOP ;  /* 0x0000000000007918 */ /* 0x000fe20000000000 */
[----:B--2---:R-:W-:-:S13]  /*09c0*/  ISETP.NE.AND P0, PT, R0, 0x3, PT ;  /* 0x000000030000780c */ /* 0x004fda0003f05270 */
[----:B------:R-:W-:Y:S05]  /*09d0*/  @P0 BRA `(.L_x_12) ;  /* 0x00000000002c0947 */ /* 0x000fea0003800000 */
[----:B------:R-:W-:Y:S01]  /*09e0*/  UMOV UR8, 0x400 ;  /* 0x0000040000087882 */ /* 0x000fe20000000000 */
[----:B------:R-:W-:Y:S01]  /*09f0*/  UMOV UR6, 0x20 ;  /* 0x0000002000067882 */ /* 0x000fe20000000000 */
[----:B------:R-:W-:Y:S02]  /*0a00*/  ULEA UR8, UR37, UR8, 0x18 ;  /* 0x0000000825087291 */ /* 0x000fe4000f8ec0ff */
[----:B---3--:R-:W-:-:S04]  /*0a10*/  UIADD3 UR12, UPT, UPT, -UR6, 0x100000, URZ ;  /* 0x00100000060c7890 */ /* 0x008fc8000fffe1ff */
[----:B------:R-:W-:Y:S02]  /*0a20*/  USHF.L.U32 UR13, UR12, 0xb, URZ ;  /* 0x0000000b0c0d7899 */ /* 0x000fe400080006ff */
[----:B------:R-:W-:Y:S01]  /*0a30*/  USHF.L.U32 UR12, UR12, 0x1, URZ ;  /* 0x000000010c0c7899 */ /* 0x000fe200080006ff */
[----:B------:R-:W-:Y:S01]  /*0a40*/  ELECT P0, URZ, PT ;  /* 0x0000000000ff782f */ /* 0x000fe20003800000 */
[----:B------:R-:W2:Y:S10]  /*0a50*/  FENCE.VIEW.ASYNC.S ;  /* 0x00000000000073c6 */ /* 0x000eb40000000000 */
[----:B--2---:R2:W3:Y:S01]  /*0a60*/  SYNCS.EXCH.64 URZ, [UR8+0x130], UR12 ;  /* 0x0001300c08ff75b2 */ /* 0x0044e20008000100 */
[----:B------:R2:W1:Y:S01]  /*0a70*/  SYNCS.EXCH.64 URZ, [UR8+0x138], UR12 ;  /* 0x0001380c08ff75b2 */ /* 0x0004620008000100 */
[----:B------:R-:W-:Y:S01]  /*0a80*/  NOP ;  /* 0x0000000000007918 */ /* 0x000fe20000000000 */
.L_x_12:
[----:B------:R-:W4:Y:S01]  /*0a90*/  SHFL.IDX PT, R0, R106, RZ, 0x1f ;  /* 0x00001fff6a007589 */ /* 0x000f2200000e0000 */
[----:B------:R-:W-:Y:S01]  /*0aa0*/  NOP ;  /* 0x0000000000007918 */ /* 0x000fe20000000000 */
[----:B----4-:R-:W-:-:S13]  /*0ab0*/  ISETP.NE.AND P0, PT, R0, 0x4, PT ;  /* 0x000000040000780c */ /* 0x010fda0003f05270 */
[----:B------:R-:W-:Y:S05]  /*0ac0*/  @P0 BRA `(.L_x_13) ;  /* 0x0000000000480947 */ /* 0x000fea0003800000 */
[----:B---3--:R-:W-:Y:S01]  /*0ad0*/  UMOV UR9, 0x1e0 ;  /* 0x000001e000097882 */ /* 0x008fe20000000000 */
[----:B--2---:R-:W-:Y:S01]  /*0ae0*/  UMOV UR8, 0x400 ;  /* 0x0000040000087882 */ /* 0x004fe20000000000 */
[----:B------:R-:W-:Y:S01]  /*0af0*/  USEL UR9, UR9, 0x1a0, UP5 ;  /* 0x000001a009097887 */ /* 0x000fe2000a800000 */
        /* <DEDUP_REMOVED lines=9> */
[----:B------:R-:W2:Y:S02]  /*0b90*/  FENCE.VIEW.ASYNC.S ;  /* 0x00000000000073c6 */ /* 0x000ea40000000000 */
[----:B--2---:R4:W2:Y:S08]  /*0ba0*/  SYNCS.EXCH.64 URZ, [UR8+0x140], UR12 ;  /* 0x0001400c08ff75b2 */ /* 0x0048b00008000100 */
[----:B------:R4:W3:Y:S01]  /*0bb0*/  SYNCS.EXCH.64 URZ, [UR8+0x150], UR14 ;  /* 0x0001500e08ff75b2 */ /* 0x0008e20008000100 */
[----:B------:R4:W1:Y:S01]  /*0bc0*/  SYNCS.EXCH.64 URZ, [UR8+0x148], UR12 ;  /* 0x0001480c08ff75b2 */ /* 0x0008620008000100 */
[----:B------:R4:W1:Y:S02]  /*0bd0*/  SYNCS.EXCH.64 URZ, [UR8+0x158], UR14 ;  /* 0x0001580e08ff75b2 */ /* 0x0008640008000100 */
[----:B----4-:R-:W-:Y:S01]  /*0be0*/  NOP ;  /* 0x0000000000007918 */ /* 0x010fe20000000000 */
.L_x_13:
[----:B------:R-:W4:Y:S01]  /*0bf0*/  SHFL.IDX PT, R0, R106, RZ, 0x1f ;  /* 0x00001fff6a007589 */ /* 0x000f2200000e0000 */
[----:B------:R-:W-:Y:S01]  /*0c00*/  NOP ;  /* 0x0000000000007918 */ /* 0x000fe20000000000 */
[----:B----4-:R-:W-:-:S13]  /*0c10*/  ISETP.NE.AND P0, PT, R0, 0x5, PT ;  /* 0x000000050000780c */ /* 0x010fda0003f05270 */
[----:B------:R-:W-:Y:S05]  /*0c20*/  @P0 BRA `(.L_x_14) ;  /* 0x0000000000540947 */ /* 0x000fea0003800000 */
[----:B---3--:R-:W-:Y:S01]  /*0c30*/  UMOV UR9, 0x400 ;  /* 0x0000040000097882 */ /* 0x008fe20000000000 */
[----:B--2---:R-:W-:Y:S01]  /*0c40*/  UMOV UR8, 0x1 ;  /* 0x0000000100087882 */ /* 0x004fe20000000000 */
        /* <DEDUP_REMOVED lines=13> */
[----:B------:R4:W1:Y:S01]  /*0d20*/  SYNCS.EXCH.64 URZ, [UR9+0x188], UR14 ;  /* 0x0001880e09ff75b2 */ /* 0x0008620008000100 */
[----:B------:R4:W1:Y:S01]  /*0d30*/  SYNCS.EXCH.64 URZ, [UR9+0x170], UR12 ;  /* 0x0001700c09ff75b2 */ /* 0x0008620008000100 */
[----:B------:R4:W1:Y:S01]  /*0d40*/  SYNCS.EXCH.64 URZ, [UR9+0x190], UR14 ;  /* 0x0001900e09ff75b2 */ /* 0x0008620008000100 */
[----:B------:R4:W1:Y:S01]  /*0d50*/  SYNCS.EXCH.64 URZ, [UR9+0x178], UR12 ;  /* 0x0001780c09ff75b2 */ /* 0x0008620008000100 */
[----:B------:R4:W1:Y:S02]  /*0d60*/  SYNCS.EXCH.64 URZ, [UR9+0x198], UR14 ;  /* 0x0001980e09ff75b2 */ /* 0x0008640008000100 */
[----:B----4-:R-:W-:Y:S01]  /*0d70*/  NOP ;  /* 0x0000000000007918 */ /* 0x010fe20000000000 */
.L_x_14:
[----:B------:R-:W4:Y:S01]  /*0d80*/  SHFL.IDX PT, R0, R106, RZ, 0x1f ;  /* 0x00001fff6a007589 */ /* 0x000f2200000e0000 */
[----:B------:R-:W-:Y:S01]  /*0d90*/  ISETP.NE.OR P1, PT, RZ, UR10, !P1 ;  /* 0x0000000aff007c0c */ /* 0x000fe2000cf25670 */
[----:B------:R-:W-:Y:S01]  /*0da0*/  NOP ;  /* 0x0000000000007918 */ /* 0x000fe20000000000 */
[----:B----4-:R-:W-:-:S13]  /*0db0*/  ISETP.NE.AND P0, PT, R0, 0x3, PT ;  /* 0x000000030000780c */ /* 0x010fda0003f05270 */
[----:B------:R-:W-:Y:S05]  /*0dc0*/  @P0 BRA `(.L_x_15) ;  /* 0x0000000000340947 */ /* 0x000fea0003800000 */
[----:B--2---:R-:W-:Y:S01]  /*0dd0*/  UMOV UR8, 0x400 ;  /* 0x0000040000087882 */ /* 0x004fe20000000000 */
[----:B------:R-:W-:Y:S01]  /*0de0*/  UMOV UR6, 0x20 ;  /* 0x0000002000067882 */ /* 0x000fe20000000000 */
[----:B------:R-:W-:Y:S02]  /*0df0*/  ULEA UR8, UR37, UR8, 0x18 ;  /* 0x0000000825087291 */ /* 0x000fe4000f8ec0ff */
[----:B---3--:R-:W-:-:S04]  /*0e00*/  UIADD3 UR12, UPT, UPT, -UR6, 0x100000, URZ ;  /* 0x00100000060c7890 */ /* 0x008fc8000fffe1ff */
[----:B------:R-:W-:Y:S02]  /*0e10*/  USHF.L.U32 UR13, UR12, 0xb, URZ ;  /* 0x0000000b0c0d7899 */ /* 0x000fe400080006ff */
[----:B------:R-:W-:Y:S01]  /*0e20*/  USHF.L.U32 UR12, UR12, 0x1, URZ ;  /* 0x000000010c0c7899 */ /* 0x000fe200080006ff */
[----:B------:R-:W-:Y:S01]  /*0e30*/  ELECT P0, URZ, PT ;  /* 0x0000000000ff782f */ /* 0x000fe20003800000 */
[----:B------:R-:W2:Y:S10]  /*0e40*/  FENCE.VIEW.ASYNC.S ;  /* 0x00000000000073c6 */ /* 0x000eb40000000000 */
[----:B--2---:R4:W2:Y:S01]  /*0e50*/  SYNCS.EXCH.64 URZ, [UR8+0x1a0], UR12 ;  /* 0x0001a00c08ff75b2 */ /* 0x0048a20008000100 */
[----:B------:R4:W3:Y:S01]  /*0e60*/  SYNCS.EXCH.64 URZ, [UR8+0x1b0], UR12 ;  /* 0x0001b00c08ff75b2 */ /* 0x0008e20008000100 */
[----:B------:R4:W1:Y:S01]  /*0e70*/  SYNCS.EXCH.64 URZ, [UR8+0x1a8], UR12 ;  /* 0x0001a80c08ff75b2 */ /* 0x0008620008000100 */
[----:B------:R4:W1:Y:S02]  /*0e80*/  SYNCS.EXCH.64 URZ, [UR8+0x1b8], UR12 ;  /* 0x0001b80c08ff75b2 */ /* 0x0008640008000100 */
[----:B----4-:R-:W-:Y:S01]  /*0e90*/  NOP ;  /* 0x0000000000007918 */ /* 0x010fe20000000000 */
.L_x_15:
[----:B------:R-:W-:Y:S01]  /*0ea0*/  VOTEU.ALL UP1, P1 ;  /* 0x0000000000ff7886 */ /* 0x000fe20000820000 */
[----:B--2---:R-:W2:Y:S01]  /*0eb0*/  LDCU UR8, c[0x0][0x36c] ;  /* 0x00006d80ff0877ac */ /* 0x004ea20008000800 */
[----:B------:R-:W-:Y:S01]  /*0ec0*/  NOP ;  /* 0x0000000000007918 */ /* 0x000fe20000000000 */
[----:B------:R-:W-:Y:S01]  /*0ed0*/  LOP3.LUT R10, R103, 0x1f, RZ, 0xc0, !PT ;  /* 0x0000001f670a7812 */ /* 0x000fe200078ec0ff */
[----:B---3--:R-:W-:Y:S01]  /*0ee0*/  UMOV UR12, 0x20 ;  /* 0x00000020000c7882 */ /* 0x008fe20000000000 */
[----:B------:R-:W-:Y:S01]  /*0ef0*/  @!UP1 UMOV UR6, 0x400 ;  /* 0x0000040000069882 */ /* 0x000fe20000000000 */
[----:B------:R-:W-:-:S04]  /*0f00*/  @!UP1 UIADD3 UR12, UPT, UPT, -UR12, 0x100000, URZ ;  /* 0x001000000c0c9890 */ /* 0x000fc8000fffe1ff */
[----:B------:R-:W-:Y:S02]  /*0f10*/  @!UP1 USHF.L.U32 UR13, UR12, 0xb, URZ ;  /* 0x0000000b0c0d9899 */ /* 0x000fe400080006ff */
[----:B------:R-:W-:Y:S02]  /*0f20*/  @!UP1 USHF.L.U32 UR12, UR12, 0x1, URZ ;  /* 0x000000010c0c9899 */ /* 0x000fe400080006ff */
[----:B------:R-:W-:Y:S01]  /*0f30*/  @!UP1 ULEA UR6, UR37, UR6, 0x18 ;  /* 0x0000000625069291 */ /* 0x000fe2000f8ec0ff */
[----:B------:R-:W-:Y:S01]  /*0f40*/  VOTEU.ALL UP1, P1 ;  /* 0x0000000000ff7886 */ /* 0x000fe20000820000 */
[----:B------:R-:W-:Y:S01]  /*0f50*/  UISETP.NE.AND UP4, UPT, UR10, URZ, UPT ;  /* 0x000000ff0a00728c */ /* 0x000fe2000bf85270 */
[----:B------:R-:W3:Y:S09]  /*0f60*/  FENCE.VIEW.ASYNC.S ;  /* 0x00000000000073c6 */ /* 0x000ef20000000000 */
[----:B---3--:R3:W4:Y:S01]  /*0f70*/  @!UP1 SYNCS.EXCH.64 URZ, [UR6+0x1c0], UR12 ;  /* 0x0001c00c06ff95b2 */ /* 0x0087220008000100 */
[----:B--2---:R-:W-:-:S09]  /*0f80*/  UISETP.EQ.U32.AND UP1, UPT, UR8, 0x1, UPT ;  /* 0x000000010800788c */ /* 0x004fd2000bf22070 */
[----:B------:R-:W-:Y:S05]  /*0f90*/  BRA.U !UP1, `(.L_x_16) ;  /* 0x0000000109087547 */ /* 0x000fea000b800000 */
[----:B-1--4-:R-:W-:Y:S01]  /*0fa0*/  UCGABAR_ARV ;  /* 0x00000000000079c7 */ /* 0x012fe20008000000 */
[----:B------:R-:W-:Y:S05]  /*0fb0*/  BRA `(.L_x_17) ;  /* 0x0000000000047947 */ /* 0x000fea0003800000 */
.L_x_16:
[----:B-1--4-:R-:W-:Y:S01]  /*0fc0*/  NOP ;  /* 0x0000000000007918 */ /* 0x012fe20000000000 */
.L_x_17:
[----:B------:R-:W1:Y:S01]  /*0fd0*/  S2R R98, SR_CTAID.Y ;  /* 0x0000000000627919 */ /* 0x000e620000002600 */
[----:B------:R-:W-:-:S05]  /*0fe0*/  CS2R.32 R97, SR_CgaSize ;  /* 0x0000000000617805 */ /* 0x000fca0000008a00 */
[----:B------:R-:W-:-:S05]  /*0ff0*/  IMAD R97, R97, -0xa0, RZ ;  /* 0xffffff6061617824 */ /* 0x000fca00078e02ff */
[----:B---3--:R-:W-:-:S14]  /*1000*/  R2UR UR6, R97 ;  /* 0x00000000610672ca */ /* 0x008fdc00000e0000 */
[----:B------:R-:W2:Y:S01]  /*1010*/  LDCU UR6, c[0x0][UR6+0x2b4] ;  /* 0x00005680060677ac */ /* 0x000ea20008000800 */
[----:B------:R-:W-:-:S05]  /*1020*/  CS2R.32 R0, SR_CgaSize ;  /* 0x0000000000007805 */ /* 0x000fca0000008a00 */
[----:B------:R-:W-:-:S06]  /*1030*/  IMAD R0, R0, -0xa0, RZ ;  /* 0xffffff6000007824 */ /* 0x000fcc00078e02ff */
[----:B------:R-:W3:Y:S01]  /*1040*/  LDC R0, c[0x0][R0+0x2a4] ;  /* 0x0000a90000007b82 */ /* 0x000ee20000000800 */
[----:B------:R-:W-:Y:S01]  /*1050*/  PRMT R8, RZ, 0x7610, R8 ;  /* 0x00007610ff087816 */ /* 0x000fe20000000008 */
[----:B------:R-:W4:Y:S01]  /*1060*/  S2R R11, SR_CTAID.X ;  /* 0x00000000000b7919 */ /* 0x000f220000002500 */
[----:B------:R-:W-:-:S05]  /*1070*/  CS2R.32 R97, SR_CgaSize ;  /* 0x0000000000617805 */ /* 0x000fca0000008a00 */
[----:B------:R-:W-:-:S05]  /*1080*/  IMAD R97, R97, -0xa0, RZ ;  /* 0xffffff6061617824 */ /* 0x000fca00078e02ff */
[----:B------:R-:W-:-:S14]  /*1090*/  R2UR UR8, R97 ;  /* 0x00000000610872ca */ /* 0x000fdc00000e0000 */
[----:B------:R-:W3:Y:S01]  /*10a0*/  LDCU UR8, c[0x0][UR8+0x2b0] ;  /* 0x00005600080877ac */ /* 0x000ee20008000800 */
[----:B------:R-:W-:Y:S01]  /*10b0*/  UISETP.NE.AND UP2, UPT, UR10, 0x2, UPT ;  /* 0x000000020a00788c */ /* 0x000fe2000bf45270 */
[----:B------:R-:W2:Y:S01]  /*10c0*/  LDC R9, c[0x0][0xb24] ;  /* 0x0002c900ff097b82 */ /* 0x000ea20000000800 */
[----:B------:R-:W-:-:S05]  /*10d0*/  CS2R.32 R2, SR_CgaSize ;  /* 0x0000000000027805 */ /* 0x000fca0000008a00 */
[----:B------:R-:W-:-:S06]  /*10e0*/  IMAD R2, R2, -0xa0, RZ ;  /* 0xffffff6002027824 */ /* 0x000fcc00078e02ff */
[----:B------:R-:W3:Y:S08]  /*10f0*/  LDC R2, c[0x0][R2+0x2a0] ;  /* 0x0000a80002027b82 */ /* 0x000ef00000000800 */
[----:B------:R-:W3:Y:S01]  /*1100*/  LDC R40, c[0x0][0xb24] ;  /* 0x0002c900ff287b82 */ /* 0x000ee20000000800 */
[----:B-1----:R-:W-:-:S07]  /*1110*/  I2FP.F32.U32 R3, R98 ;  /* 0x0000006200037245 */ /* 0x002fce0000201000 */
[----:B------:R-:W1:Y:S01]  /*1120*/  S2UR UR36, SR_CTAID.Z ;  /* 0x00000000002479c3 */ /* 0x000e620000002700 */
[----:B--2---:R-:W-:Y:S01]  /*1130*/  ISETP.GE.AND P0, PT, R9, 0x1, PT ;  /* 0x000000010900780c */ /* 0x004fe20003f06270 */
[----:B----4-:R-:W-:Y:S01]  /*1140*/  IMAD.MOV.U32 R97, RZ, RZ, R11 ;  /* 0x000000ffff617224 */ /* 0x010fe200078e000b */
[----:B------:R-:W-:Y:S01]  /*1150*/  I2FP.F32.U32 R4, R11 ;  /* 0x0000000b00047245 */ /* 0x000fe20000201000 */
[----:B------:R-:W-:Y:S01]  /*1160*/  FMUL R3, R3, UR6 ;  /* 0x0000000603037c20 */ /* 0x000fe20008400000 */
[----:B------:R-:W2:Y:S03]  /*1170*/  LDCU UR6, c[0x0][0xb30] ;  /* 0x00016600ff0677ac */ /* 0x000ea60008000800 */
[----:B---3--:R-:W-:Y:S01]  /*1180*/  FMUL R4, R4, UR8 ;  /* 0x0000000804047c20 */ /* 0x008fe20008400000 */
[----:B------:R-:W3:Y:S08]  /*1190*/  F2I.U32.TRUNC.NTZ R81, R3 ;  /* 0x0000000300517305 */ /* 0x000ef0000020f000 */
[----:B------:R-:W4:Y:S01]  /*11a0*/  F2I.U32.TRUNC.NTZ R96, R4 ;  /* 0x0000000400607305 */ /* 0x000f22000020f000 */
[----:B--2---:R-:W-:Y:S01]  /*11b0*/  UISETP.NE.AND UP3, UPT, UR6, 0x1, UPT ;  /* 0x000000010600788c */ /* 0x004fe2000bf65270 */
[----:B---3--:R-:W-:-:S05]  /*11c0*/  IADD3 R81, PT, PT, -R81, RZ, RZ ;  /* 0x000000ff51517210 */ /* 0x008fca0007ffe1ff */
[----:B------:R-:W-:Y:S01]  /*11d0*/  IMAD R81, R0, R81, R98 ;  /* 0x0000005100517224 */ /* 0x000fe200078e0262 */
[----:B------:R-:W-:Y:S01]  /*11e0*/  PRMT R0, RZ, 0x7610, R0 ;  /* 0x00007610ff007816 */ /* 0x000fe20000000000 */
[----:B----4-:R-:W-:-:S04]  /*11f0*/  IMAD.MOV R96, RZ, RZ, -R96 ;  /* 0x000000ffff607224 */ /* 0x010fc800078e0a60 */
[----:B------:R-:W-:Y:S01]  /*1200*/  IMAD R96, R2, R96, R11 ;  /* 0x0000006002607224 */ /* 0x000fe200078e020b */
[----:B-1----:R-:W-:Y:S06]  /*1210*/  BRA.U UP4, `(.L_x_18) ;  /* 0x0000000104247547 */ /* 0x002fec000b800000 */
[----:B------:R-:W-:Y:S01]  /*1220*/  ISETP.NE.AND P1, PT, R81, RZ, PT ;  /* 0x000000ff5100720c */ /* 0x000fe20003f25270 */
[----:B------:R-:W-:Y:S01]  /*1230*/  IMAD.MOV.U32 R0, RZ, RZ, 0x3 ;  /* 0x00000003ff007424 */ /* 0x000fe200078e00ff */
[C---:B------:R-:W-:Y:S02]  /*1240*/  LOP3.LUT R3, R96.reuse, 0xfffffffe, RZ, 0xc0, !PT ;  /* 0xfffffffe60037812 */ /* 0x040fe400078ec0ff */
[----:B------:R-:W-:Y:S02]  /*1250*/  ISETP.LT.U32.OR P1, PT, R96, 0x2, !P1 ;  /* 0x000000026000780c */ /* 0x000fe40004f21470 */
[----:B------:R-:W-:Y:S02]  /*1260*/  SHF.L.U32 R0, R0, R3, RZ ;  /* 0x0000000300007219 */ /* 0x000fe400000006ff */
[----:B------:R-:W-:Y:S02]  /*1270*/  SEL R5, RZ, 0x1, !P1 ;  /* 0x00000001ff057807 */ /* 0x000fe40004800000 */
[----:B------:R-:W-:-:S05]  /*1280*/  SEL R2, RZ, 0x2, !P1 ;  /* 0x00000002ff027807 */ /* 0x000fca0004800000 */
[----:B------:R-:W-:-:S05]  /*1290*/  IMAD.IADD R2, R5, 0x1, R2 ;  /* 0x0000000105027824 */ /* 0x000fca00078e0202 */
[----:B------:R-:W-:Y:S02]  /*12a0*/  PRMT R8, R2, 0x7610, R8 ;  /* 0x0000761002087816 */ /* 0x000fe40000000008 */
.L_x_18:
[----:B------:R-:W-:Y:S05]  /*12b0*/  @!P0 BRA `(.L_x_19) ;  /* 0x0000000000b88947 */ /* 0x000fea0003800000 */
[----:B------:R-:W1:Y:S01]  /*12c0*/  LDC.64 R4, c[0x0][0xb18] ;  /* 0x0002c600ff047b82 */ /* 0x000e620000000a00 */
[----:B------:R-:W-:-:S07]  /*12d0*/  ISETP.NE.AND P0, PT, R9, 0x1, PT ;  /* 0x000000010900780c */ /* 0x000fce0003f05270 */
[----:B------:R-:W2:Y:S08]  /*12e0*/  LDC R14, c[0x0][0xb0c] ;  /* 0x0002c300ff0e7b82 */ /* 0x000eb00000000800 */
[----:B------:R-:W3:Y:S08]  /*12f0*/  LDC R13, c[0x0][0x370] ;  /* 0x0000dc00ff0d7b82 */ /* 0x000ef00000000800 */
[----:B------:R-:W4:Y:S01]  /*1300*/  LDC R16, c[0x0][0x374] ;  /* 0x0000dd00ff107b82 */ /* 0x000f220000000800 */
[----:B-1----:R-:W-:-:S07]  /*1310*/  ISETP.NE.AND P1, PT, R4, 0x1, PT ;  /* 0x000000010400780c */ /* 0x002fce0003f25270 */
[----:B------:R-:W3:Y:S01]  /*1320*/  LDC.64 R6, c[0x0][0xb10] ;  /* 0x0002c400ff067b82 */ /* 0x000ee20000000a00 */
[----:B--2---:R-:W-:-:S07]  /*1330*/  ISETP.NE.AND P2, PT, R14, 0x1, PT ;  /* 0x000000010e00780c */ /* 0x004fce0003f45270 */
[----:B------:R-:W1:Y:S08]  /*1340*/  LDC R12, c[0x0][0xb20] ;  /* 0x0002c800ff0c7b82 */ /* 0x000e700000000800 */
[----:B------:R-:W2:Y:S01]  /*1350*/  LDC.64 R2, c[0x0][0xb28] ;  /* 0x0002ca00ff027b82 */ /* 0x000ea20000000a00 */
[----:B----4-:R-:W-:-:S04]  /*1360*/  IMAD.HI.U32 R15, R16, R5, RZ ;  /* 0x00000005100f7227 */ /* 0x010fc800078e00ff */
[----:B------:R-:W-:-:S04]  /*1370*/  IMAD.HI.U32 R5, R98, R5, RZ ;  /* 0x0000000562057227 */ /* 0x000fc800078e00ff */
[----:B---3--:R-:W-:-:S04]  /*1380*/  IMAD.HI.U32 R18, R13, R6, RZ ;  /* 0x000000060d127227 */ /* 0x008fc800078e00ff */
[C---:B------:R-:W-:Y:S01]  /*1390*/  IMAD.HI.U32 R20, R11.reuse, R6, RZ ;  /* 0x000000060b147227 */ /* 0x040fe200078e00ff */
[-C--:B------:R-:W-:Y:S02]  /*13a0*/  @P2 SHF.R.U32.HI R13, RZ, R7.reuse, R18 ;  /* 0x00000007ff0d2219 */ /* 0x080fe40000011612 */
[-C--:B-1----:R-:W-:Y:S02]  /*13b0*/  @P1 SHF.R.U32.HI R16, RZ, R12.reuse, R15 ;  /* 0x0000000cff101219 */ /* 0x082fe4000001160f */
[----:B------:R-:W-:Y:S02]  /*13c0*/  SHF.R.U32.HI R5, RZ, R12, R5 ;  /* 0x0000000cff057219 */ /* 0x000fe40000011605 */
[----:B------:R-:W-:Y:S02]  /*13d0*/  SHF.R.U32.HI R20, RZ, R7, R20 ;  /* 0x00000007ff147219 */ /* 0x000fe40000011614 */
[----:B------:R-:W-:Y:S01]  /*13e0*/  SEL R5, R98, R5, !P1 ;  /* 0x0000000562057207 */ /* 0x000fe20004800000 */
[----:B--2---:R-:W-:Y:S01]  /*13f0*/  IMAD.HI.U32 R18, R16, R2, RZ ;  /* 0x0000000210127227 */ /* 0x004fe200078e00ff */
[----:B------:R-:W-:-:S02]  /*1400*/  SEL R97, R11, R20, !P2 ;  /* 0x000000140b617207 */ /* 0x000fc40005000000 */
[----:B------:R-:W-:Y:S01]  /*1410*/  IADD3 R7, PT, PT, -R5, RZ, RZ ;  /* 0x000000ff05077210 */ /* 0x000fe20007ffe1ff */
[----:B------:R-:W-:Y:S01]  /*1420*/  IMAD.HI.U32 R6, R13, R2, RZ ;  /* 0x000000020d067227 */ /* 0x000fe200078e00ff */
[----:B------:R-:W-:-:S03]  /*1430*/  @P0 SHF.R.U32.HI R16, RZ, R3, R18 ;  /* 0x00000003ff100219 */ /* 0x000fc60000011612 */
[----:B------:R-:W-:Y:S01]  /*1440*/  IMAD R7, R4, R7, R98 ;  /* 0x0000000704077224 */ /* 0x000fe200078e0262 */
[----:B------:R-:W-:Y:S01]  /*1450*/  @P0 SHF.R.U32.HI R13, RZ, R3, R6 ;  /* 0x00000003ff0d0219 */ /* 0x000fe20000011606 */
[----:B------:R-:W-:-:S04]  /*1460*/  IMAD R16, R16, R9, RZ ;  /* 0x0000000910107224 */ /* 0x000fc800078e02ff */
[----:B------:R-:W-:Y:S01]  /*1470*/  IMAD R6, R13, R9, RZ ;  /* 0x000000090d067224 */ /* 0x000fe200078e02ff */
[----:B------:R-:W-:-:S04]  /*1480*/  ISETP.GE.AND P1, PT, R5, R16, PT ;  /* 0x000000100500720c */ /* 0x000fc80003f26270 */
[----:B------:R-:W-:Y:S01]  /*1490*/  ISETP.GE.OR P1, PT, R97, R6, P1 ;  /* 0x000000066100720c */ /* 0x000fe20000f26670 */
[----:B------:R-:W-:-:S05]  /*14a0*/  IMAD.HI.U32 R6, R5, R2, RZ ;  /* 0x0000000205067227 */ /* 0x000fca00078e00ff */
[----:B------:R-:W-:-:S04]  /*14b0*/  SHF.R.U32.HI R6, RZ, R3, R6 ;  /* 0x00000003ff067219 */ /* 0x000fc80000011606 */
[----:B------:R-:W-:-:S03]  /*14c0*/  SEL R6, R5, R6, !P0 ;  /* 0x0000000605067207 */ /* 0x000fc60004000000 */
[----:B------:R-:W-:Y:S01]  /*14d0*/  @!P1 IMAD.HI.U32 R12, R97, R2, RZ ;  /* 0x00000002610c9227 */ /* 0x000fe200078e00ff */
[----:B------:R-:W-:-:S04]  /*14e0*/  IADD3 R2, PT, PT, -R6, RZ, RZ ;  /* 0x000000ff06027210 */ /* 0x000fc80007ffe1ff */
[----:B------:R-:W-:Y:S01]  /*14f0*/  @!P1 SHF.R.U32.HI R12, RZ, R3, R12 ;  /* 0x00000003ff0c9219 */ /* 0x000fe2000001160c */
[----:B------:R-:W-:-:S03]  /*1500*/  IMAD R2, R9, R2, R5 ;  /* 0x0000000209027224 */ /* 0x000fc600078e0205 */
[----:B------:R-:W-:-:S05]  /*1510*/  @!P1 SEL R3, R97, R12, !P0 ;  /* 0x0000000c61039207 */ /* 0x000fca0004000000 */
[--C-:B------:R-:W-:Y:S02]  /*1520*/  @!P1 IMAD.IADD R6, R6, 0x1, -R3.reuse ;  /* 0x0000000106069824 */ /* 0x100fe400078e0a03 */
[----:B------:R-:W-:Y:S01]  /*1530*/  @!P1 IMAD R3, R2, R13, R3 ;  /* 0x0000000d02039224 */ /* 0x000fe200078e0203 */
[----:B------:R-:W-:Y:S01]  /*1540*/  IADD3 R2, PT, PT, -R97, RZ, RZ ;  /* 0x000000ff61027210 */ /* 0x000fe20007ffe1ff */
[----:B------:R-:W-:Y:S02]  /*1550*/  @!P1 IMAD R5, R6, R9, R97 ;  /* 0x0000000906059224 */ /* 0x000fe400078e0261 */
[----:B------:R-:W-:Y:S02]  /*1560*/  @!P1 IMAD.MOV.U32 R97, RZ, RZ, R3 ;  /* 0x000000ffff619224 */ /* 0x000fe400078e0003 */
[----:B------:R-:W-:Y:S02]  /*1570*/  IMAD R2, R14, R2, R11 ;  /* 0x000000020e027224 */ /* 0x000fe400078e020b */
[----:B------:R-:W-:-:S02]  /*1580*/  IMAD R98, R5, R4, R7 ;  /* 0x0000000405627224 */ /* 0x000fc400078e0207 */
[----:B------:R-:W-:Y:S02]  /*1590*/  IMAD R97, R97, R14, R2 ;  /* 0x0000000e61617224 */ /* 0x000fe400078e0202 */
.L_x_19:
[----:B------:R-:W-:Y:S05]  /*15a0*/  BRA.U UP3, `(.L_x_20) ;  /* 0x0000000103407547 */ /* 0x000fea000b800000 */
[----:B------:R-:W1:Y:S08]  /*15b0*/  LDC.64 R4, c[0x0][0xb10] ;  /* 0x0002c400ff047b82 */ /* 0x000e700000000a00 */
[----:B------:R-:W2:Y:S08]  /*15c0*/  LDC.64 R2, c[0x0][0xb18] ;  /* 0x0002c600ff027b82 */ /* 0x000eb00000000a00 */
[----:B------:R-:W3:Y:S08]  /*15d0*/  LDC R6, c[0x0][0xb20] ;  /* 0x0002c800ff067b82 */ /* 0x000ef00000000800 */
[----:B------:R-:W4:Y:S01]  /*15e0*/  LDC R12, c[0x0][0xb0c] ;  /* 0x0002c300ff0c7b82 */ /* 0x000f220000000800 */
[----:B-1----:R-:W-:-:S05]  /*15f0*/  IMAD.HI.U32 R4, R97, R4, RZ ;  /* 0x0000000461047227 */ /* 0x002fca00078e00ff */
[----:B------:R-:W-:Y:S01]  /*1600*/  SHF.R.U32.HI R4, RZ, R5, R4 ;  /* 0x00000005ff047219 */ /* 0x000fe20000011604 */
[----:B--2---:R-:W-:Y:S01]  /*1610*/  IMAD.HI.U32 R3, R98, R3, RZ ;  /* 0x0000000362037227 */ /* 0x004fe200078e00ff */
[----:B------:R-:W-:-:S04]  /*1620*/  ISETP.NE.AND P0, PT, R2, 0x1, PT ;  /* 0x000000010200780c */ /* 0x000fc80003f05270 */
[----:B---3--:R-:W-:-:S04]  /*1630*/  SHF.R.U32.HI R3, RZ, R6, R3 ;  /* 0x00000006ff037219 */ /* 0x008fc80000011603 */
[----:B------:R-:W-:Y:S02]  /*1640*/  SEL R3, R98, R3, !P0 ;  /* 0x0000000362037207 */ /* 0x000fe40004000000 */
[----:B----4-:R-:W-:-:S04]  /*1650*/  ISETP.NE.AND P1, PT, R12, 0x1, PT ;  /* 0x000000010c00780c */ /* 0x010fc80003f25270 */
[----:B------:R-:W-:-:S05]  /*1660*/  SEL R6, R97, R4, !P1 ;  /* 0x0000000461067207 */ /* 0x000fca0004800000 */
[----:B------:R-:W-:Y:S02]  /*1670*/  IMAD.IADD R4, R3, 0x1, -R6 ;  /* 0x0000000103047824 */ /* 0x000fe400078e0a06 */
[----:B------:R-:W-:Y:S02]  /*1680*/  IMAD.IADD R3, R6, 0x1, -R3 ;  /* 0x0000000106037824 */ /* 0x000fe400078e0a03 */
[----:B------:R-:W-:Y:S02]  /*1690*/  IMAD R97, R4, R12, R97 ;  /* 0x0000000c04617224 */ /* 0x000fe400078e0261 */
[----:B------:R-:W-:Y:S02]  /*16a0*/  IMAD R98, R3, R2, R98 ;  /* 0x0000000203627224 */ /* 0x000fe400078e0262 */
.L_x_20:
[----:B------:R-:W-:Y:S05]  /*16b0*/  BRA.U !UP1, `(.L_x_21) ;  /* 0x00000001090c7547 */ /* 0x000fea000b800000 */
[----:B------:R-:W-:Y:S01]  /*16c0*/  UCGABAR_WAIT ;  /* 0x0000000000007dc7 */ /* 0x000fe20008000000 */
[----:B------:R-:W-:Y:S01]  /*16d0*/  CCTL.IVALL ;  /* 0x00000000ff00798f */ /* 0x000fe20002000000 */
[----:B------:R-:W-:Y:S05]  /*16e0*/  BRA `(.L_x_22) ;  /* 0x0000000000047947 */ /* 0x000fea0003800000 */
.L_x_21:
[----:B------:R-:W-:Y:S06]  /*16f0*/  BAR.SYNC.DEFER_BLOCKING 0x0 ;  /* 0x0000000000007b1d */ /* 0x000fec0000010000 */
.L_x_22:
[----:B------:R-:W-:Y:S05]  /*1700*/  BRA.U UP2, `(.L_x_23) ;  /* 0x0000001902ac7547 */ /* 0x000fea000b800000 */
[----:B------:R-:W1:Y:S01]  /*1710*/  LDCU UR15, c[0x0][0x38c] ;  /* 0x00007180ff0f77ac */ /* 0x000e620008000800 */
[----:B------:R-:W2:Y:S01]  /*1720*/  LDC R9, c[0x0][0x370] ;  /* 0x0000dc00ff097b82 */ /* 0x000ea20000000800 */
[C---:B------:R-:W-:Y:S01]  /*1730*/  IMAD.SHL.U32 R17, R11.reuse, 0x20, RZ ;  /* 0x000000200b117824 */ /* 0x040fe200078e00ff */
[----:B------:R-:W-:Y:S01]  /*1740*/  PLOP3.LUT P1, PT, PT, PT, UP5, 0x80, 0x8 ;  /* 0x000000000008781c */ /* 0x000fe20003f2f058 */
[----:B------:R-:W-:Y:S01]  /*1750*/  UISETP.NE.AND UP1, UPT, UR10, URZ, UPT ;  /* 0x000000ff0a00728c */ /* 0x000fe2000bf25270 */
[----:B------:R-:W-:Y:S01]  /*1760*/  ISETP.NE.AND P4, PT, R10, RZ, P5 ;  /* 0x000000ff0a00720c */ /* 0x000fe20002f85270 */
[----:B------:R-:W-:Y:S01]  /*1770*/  IMAD.SHL.U32 R16, R11, 0x40, RZ ;  /* 0x000000400b107824 */ /* 0x000fe200078e00ff */
[----:B------:R-:W-:Y:S01]  /*1780*/  PLOP3.LUT P1, PT, P1, PT, PT, 0x8, 0x80 ;  /* 0x000000000080781c */ /* 0x000fe20000f2e170 */
[----:B------:R-:W-:Y:S01]  /*1790*/  IMAD.MOV.U32 R15, RZ, RZ, 0x1 ;  /* 0x00000001ff0f7424 */ /* 0x000fe200078e00ff */
[----:B------:R-:W3:Y:S01]  /*17a0*/  LDC R0, c[0x0][0x374] ;  /* 0x0000dd00ff007b82 */ /* 0x000ee20000000800 */
[----:B------:R-:W-:Y:S01]  /*17b0*/  IMAD.MOV.U32 R14, RZ, RZ, RZ ;  /* 0x000000ffff0e7224 */ /* 0x000fe200078e00ff */
[----:B------:R-:W-:Y:S01]  /*17c0*/  CS2R R12, SRZ ;  /* 0x00000000000c7805 */ /* 0x000fe2000001ff00 */
[----:B------:R-:W-:Y:S01]  /*17d0*/  IMAD.MOV.U32 R10, RZ, RZ, 0x1 ;  /* 0x00000001ff0a7424 */ /* 0x000fe200078e00ff */
[----:B------:R-:W-:Y:S01]  /*17e0*/  LOP3.LUT R17, R17, 0x20, RZ, 0xc0, !PT ;  /* 0x0000002011117812 */ /* 0x000fe200078ec0ff */
[----:B------:R-:W4:Y:S01]  /*17f0*/  LDCU.64 UR24, c[0x0][0x348] ;  /* 0x00006900ff1877ac */ /* 0x000f220008000a00 */
[----:B-1----:R-:W-:-:S02]  /*1800*/  UIADD3 UR4, UPT, UPT, UR15, 0x7f, URZ ;  /* 0x0000007f0f047890 */ /* 0x002fc4000fffe0ff */
[----:B------:R-:W-:Y:S02]  /*1810*/  USEL UR7, UR7, 0x2, UP1 ;  /* 0x0000000207077887 */ /* 0x000fe40008800000 */
[----:B------:R-:W-:Y:S01]  /*1820*/  USHF.R.S32.HI UR22, URZ, 0x1f, UR4 ;  /* 0x0000001fff167899 */ /* 0x000fe20008011404 */
[----:B------:R-:W-:-:S03]  /*1830*/  UMOV UR13, URZ ;  /* 0x000000ff000d7c82 */ /* 0x000fc60008000000 */
[----:B------:R-:W-:Y:S02]  /*1840*/  ULEA.HI UR22, UR22, UR4, URZ, 0x7 ;  /* 0x0000000416167291 */ /* 0x000fe4000f8f38ff */
[----:B------:R-:W-:Y:S02]  /*1850*/  UIADD3 UR4, UPT, UPT, UR15, -0x1, URZ ;  /* 0xffffffff0f047890 */ /* 0x000fe4000fffe0ff */
[----:B------:R-:W-:Y:S02]  /*1860*/  USHF.R.S32.HI UR22, URZ, 0x7, UR22 ;  /* 0x00000007ff167899 */ /* 0x000fe40008011416 */
[----:B------:R-:W-:Y:S02]  /*1870*/  UISETP.GE.U32.AND UP2, UPT, UR4, -0xff, UPT ;  /* 0xffffff010400788c */ /* 0x000fe4000bf46070 */
[----:B------:R-:W-:Y:S02]  /*1880*/  UISETP.LT.U32.AND UP0, UPT, UR22, 0x12, UPT ;  /* 0x000000121600788c */ /* 0x000fe4000bf01070 */
[----:B------:R-:W-:-:S02]  /*1890*/  UIADD3 UR15, UPT, UPT, UR15, 0xfe, URZ ;  /* 0x000000fe0f0f7890 */ /* 0x000fc4000fffe0ff */
[----:B------:R-:W-:-:S04]  /*18a0*/  USEL UR21, UR22, 0x12, UP0 ;  /* 0x0000001216157887 */ /* 0x000fc80008000000 */
[----:B------:R-:W-:Y:S02]  /*18b0*/  UIADD3 UR6, UPT, UPT, UR21, -0x1, URZ ;  /* 0xffffffff15067890 */ /* 0x000fe4000fffe0ff */
[----:B------:R-:W-:Y:S02]  /*18c0*/  @UP2 UIADD3 UR6, UPT, UPT, UR21, URZ, URZ ;  /* 0x000000ff15062290 */ /* 0x000fe4000fffe0ff */
[----:B------:R-:W-:Y:S02]  /*18d0*/  UIADD3 UR14, UPT, UPT, UR22, -UR21, URZ ;  /* 0x80000015160e7290 */ /* 0x000fe4000fffe0ff */
[----:B------:R-:W-:Y:S02]  /*18e0*/  UIADD3 UR5, UPT, UPT, UR6, 0x1, URZ ;  /* 0x0000000106057890 */ /* 0x000fe4000fffe0ff */
[----:B--2-4-:R-:W-:-:S12]  /*18f0*/  UIADD3 UR6, UPT, UPT, -UR6, URZ, URZ ;  /* 0x000000ff06067290 */ /* 0x014fd8000fffe1ff */
.L_x_43:
[----:B------:R-:W-:Y:S01]  /*1900*/  UISETP.NE.AND UP0, UPT, UR37, URZ, UPT ;  /* 0x000000ff2500728c */ /* 0x000fe2000bf05270 */
[----:B------:R-:W1:Y:S08]  /*1910*/  S2UR UR37, SR_CgaCtaId ;  /* 0x00000000002579c3 */ /* 0x000e700000008800 */
[----:B------:R-:W-:Y:S05]  /*1920*/  BRA.U UP0, `(.L_x_24) ;  /* 0x0000000100347547 */ /* 0x000fea000b800000 */
[----:B------:R-:W2:Y:S01]  /*1930*/  S2R R2, SR_CgaCtaId ;  /* 0x0000000000027919 */ /* 0x000ea20000008800 */
[----:B------:R-:W-:-:S04]  /*1940*/  MOV R3, 0x400 ;  /* 0x0000040000037802 */ /* 0x000fc80000000f00 */
[----:B--2---:R-:W-:Y:S02]  /*1950*/  LEA R3, R2, R3, 0x18 ;  /* 0x0000000302037211 */ /* 0x004fe400078ec0ff */
[----:B------:R-:W-:-:S03]  /*1960*/  SHF.L.U32 R2, R10, 0x1f, RZ ;  /* 0x0000001f0a027819 */ /* 0x000fc600000006ff */
[----:B------:R-:W-:-:S04]  /*1970*/  IMAD R3, R12, 0x8, R3 ;  /* 0x000000080c037824 */ /* 0x000fc800078e0203 */
[----:B------:R-:W2:Y:S02]  /*1980*/  SYNCS.PHASECHK.TRANS64.TRYWAIT P0, [R3+URZ+0x1b0], R2 ;  /* 0x0001b002030075a7 */ /* 0x000ea400080011ff */
[----:B--2---:R-:W-:Y:S05]  /*1990*/  @!P0 BRA `(.L_x_25) ;  /* 0x0000005800488947 */ /* 0x004fea0003800000 */
.L_x_128:
[----:B------:R-:W-:Y:S01]  /*19a0*/  VIADD R12, R12, 0x1 ;  /* 0x000000010c0c7836 */ /* 0x000fe20000000000 */
[----:B------:R2:W-:Y:S04]  /*19b0*/  SYNCS.ARRIVE.TRANS64.A1T0 RZ, [R3+URZ+0x1a0], RZ ;  /* 0x0001a0ff03ff79a7 */ /* 0x0005e800081000ff */
[----:B------:R-:W-:-:S04]  /*19c0*/  ISETP.NE.AND P0, PT, R12, 0x2, PT ;  /* 0x000000020c00780c */ /* 0x000fc80003f05270 */
[----:B------:R-:W-:Y:S02]  /*19d0*/  SEL R12, R12, RZ, P0 ;  /* 0x000000ff0c0c7207 */ /* 0x000fe40000000000 */
[----:B--2---:R-:W-:-:S04]  /*19e0*/  SEL R3, RZ, 0x1, P0 ;  /* 0x00000001ff037807 */ /* 0x004fc80000000000 */
[----:B------:R-:W-:-:S07]  /*19f0*/  LOP3.LUT R10, R10, R3, RZ, 0x3c, !PT ;  /* 0x000000030a0a7212 */ /* 0x000fce00078e3cff */
.L_x_24:
[----:B------:R-:W-:Y:S01]  /*1a00*/  UMOV UR4, 0x400 ;  /* 0x0000040000047882 */ /* 0x000fe20000000000 */
[----:B------:R-:W-:Y:S01]  /*1a10*/  LEA.HI R3, R97, R97, RZ, 0x1 ;  /* 0x0000006161037211 */ /* 0x000fe200078f08ff */
[----:B-1----:R-:W-:Y:S01]  /*1a20*/  ULEA UR4, UR37, UR4, 0x18 ;  /* 0x0000000425047291 */ /* 0x002fe2000f8ec0ff */
[----:B------:R-:W-:Y:S01]  /*1a30*/  SHF.L.U32 R2, R15, 0x1f, RZ ;  /* 0x0000001f0f027819 */ /* 0x000fe200000006ff */
[----:B------:R-:W-:Y:S01]  /*1a40*/  UISETP.GE.U32.AND UP0, UPT, UR15, 0xff, UPT ;  /* 0x000000ff0f00788c */ /* 0x000fe2000bf06070 */
[----:B------:R-:W-:Y:S01]  /*1a50*/  R2UR UR35, R16 ;  /* 0x00000000102372ca */ /* 0x000fe200000e0000 */
[----:B------:R-:W-:Y:S01]  /*1a60*/  ULEA UR8, UR13, UR4, 0x3 ;  /* 0x000000040d087291 */ /* 0x000fe2000f8e18ff */
[----:B------:R-:W-:Y:S01]  /*1a70*/  IMAD.SHL.U32 R3, R3, 0x40, RZ ;  /* 0x0000004003037824 */ /* 0x000fe200078e00ff */
[----:B------:R-:W-:Y:S01]  /*1a80*/  R2UR UR11, R17 ;  /* 0x00000000110b72ca */ /* 0x000fe200000e0000 */
[----:B------:R-:W-:-:S03]  /*1a90*/  UMOV UR23, URZ ;  /* 0x000000ff00177c82 */ /* 0x000fc60008000000 */
[----:B------:R-:W-:-:S03]  /*1aa0*/  LOP3.LUT R3, R3, 0xffffff80, RZ, 0xc0, !PT ;  /* 0xffffff8003037812 */ /* 0x000fc600078ec0ff */
[----:B------:R1:W2:Y:S01]  /*1ab0*/  SYNCS.PHASECHK.TRANS64.TRYWAIT P0, [UR8+0x90], R2 ;  /* 0x00009002ff0075a7 */ /* 0x0002a20008001108 */
[----:B------:R-:W-:Y:S02]  /*1ac0*/  R2UR UR9, R3 ;  /* 0x00000000030972ca */ /* 0x000fe400000e0000 */
[----:B------:R-:W-:-:S11]  /*1ad0*/  R2UR UR8, R98 ;  /* 0x00000000620872ca */ /* 0x000fd600000e0000 */
[----:B------:R-:W-:Y:S02]  /*1ae0*/  ULOP3.LUT UR35, UR9, 0x40, UR35, 0xf8, !UPT ;  /* 0x0000004009237892 */ /* 0x000fe4000f8ef823 */
[----:B------:R-:W-:Y:S01]  /*1af0*/  ULEA UR11, UR8, UR11, 0x6 ;  /* 0x0000000b080b7291 */ /* 0x000fe2000f8e30ff */
[----:B------:R-:W-:Y:S11]  /*1b00*/  BRA.U !UP0, `(.L_x_26) ;  /* 0x0000000108c07547 */ /* 0x000ff6000b800000 */
[----:B------:R-:W-:Y:S01]  /*1b10*/  UMOV UR16, UR6 ;  /* 0x0000000600107c82 */ /* 0x000fe20008000000 */
[----:B------:R-:W-:Y:S01]  /*1b20*/  UMOV UR17, UR13 ;  /* 0x0000000d00117c82 */ /* 0x000fe20008000000 */
[----:B------:R-:W-:-:S05]  /*1b30*/  UMOV UR34, URZ ;  /* 0x000000ff00227c82 */ /* 0x000fca0008000000 */
.L_x_32:
[----:B------:R-:W-:Y:S01]  /*1b40*/  ULEA UR33, UR17, UR4, 0x3 ;  /* 0x0000000411217291 */ /* 0x000fe2000f8e18ff */
[----:B------:R-:W-:Y:S01]  /*1b50*/  @P5 MOV R3, 0x6000 ;  /* 0x0000600000035802 */ /* 0x000fe20000000f00 */
[----:B-12-4-:R-:W-:Y:S10]  /*1b60*/  @P0 BRA `(.L_x_27) ;  /* 0x00000000000c0947 */ /* 0x016ff40003800000 */
[----:B------:R-:W-:-:S04]  /*1b70*/  SHF.L.U32 R5, R15, 0x1f, RZ ;  /* 0x0000001f0f057819 */ /* 0x000fc800000006ff */
[----:B------:R-:W2:Y:S02]  /*1b80*/  SYNCS.PHASECHK.TRANS64.TRYWAIT P0, [UR33+0x90], R5 ;  /* 0x00009005ff0075a7 */ /* 0x000ea40008001121 */
[----:B--2---:R-:W-:Y:S05]  /*1b90*/  @!P0 BRA `(.L_x_28) ;  /* 0x0000005400dc8947 */ /* 0x004fea0003800000 */
.L_x_27:
[----:B------:R2:W-:Y:S01]  /*1ba0*/  @P5 SYNCS.ARRIVE.TRANS64 RZ, [UR33], R3 ;  /* 0x00000003ffff59a7 */ /* 0x0005e20008000021 */
[----:B------:R-:W-:Y:S02]  /*1bb0*/  ULOP3.LUT UR8, UR7, 0x2, URZ, 0xfc, !UPT ;  /* 0x0000000207087892 */ /* 0x000fe4000f8efcff */
[----:B------:R-:W-:Y:S02]  /*1bc0*/  UIADD3 UR16, UPT, UPT, UR16, 0x1, URZ ;  /* 0x0000000110107890 */ /* 0x000fe4000fffe0ff */
[----:B------:R-:W-:Y:S02]  /*1bd0*/  UISETP.NE.AND UP0, UPT, UR8, 0x2, UPT ;  /* 0x000000020800788c */ /* 0x000fe4000bf05270 */
[----:B------:R-:W-:-:S07]  /*1be0*/  UISETP.NE.AND UP2, UPT, UR16, 0x1, UPT ;  /* 0x000000011000788c */ /* 0x000fce000bf45270 */
[----:B------:R-:W-:Y:S05]  /*1bf0*/  BRA.U UP0, `(.L_x_29) ;  /* 0x0000000100047547 */ /* 0x000fea000b800000 */
[----:B------:R-:W-:Y:S05]  /*1c00*/  BPT.TRAP 0x1 ;  /* 0x000000040000795c */ /* 0x000fea0000300000 */
.L_x_29:
[----:B------:R-:W-:Y:S04]  /*1c10*/  BSSY.RECONVERGENT B0, `(.L_x_30) ;  /* 0x0000003000007945 */ /* 0x000fe80003800200 */
[----:B------:R-:W-:Y:S05]  /*1c20*/  @!P4 BRA `(.L_x_31) ;  /* 0x000000000004c947 */ /* 0x000fea0003800000 */
[----:B------:R-:W-:Y:S05]  /*1c30*/  BPT.TRAP 0x1 ;  /* 0x000000040000795c */ /* 0x000fea0000300000 */
.L_x_31:
[----:B------:R-:W-:Y:S05]  /*1c40*/  BSYNC.RECONVERGENT B0 ;  /* 0x0000000000007941 */ /* 0x000fea0003800200 */
.L_x_30:
[----:B------:R-:W-:Y:S02]  /*1c50*/  UIADD3 UR13, UPT, UPT, UR17, 0x1, URZ ;  /* 0x00000001110d7890 */ /* 0x000fe4000fffe0ff */
[----:B------:R-:W-:Y:S02]  /*1c60*/  ULEA UR32, UR17, UR4, 0xd ;  /* 0x0000000411207291 */ /* 0x000fe4000f8e68ff */
[----:B------:R-:W-:Y:S02]  /*1c70*/  UISETP.NE.AND UP0, UPT, UR13, 0x12, UPT ;  /* 0x000000120d00788c */ /* 0x000fe4000bf05270 */
[----:B------:R-:W-:Y:S02]  /*1c80*/  UIADD3 UR28, UP1, UPT, UR24, 0x80, URZ ;  /* 0x00000080181c7890 */ /* 0x000fe4000ff3e0ff */
[----:B------:R-:W-:Y:S02]  /*1c90*/  USEL UR9, URZ, 0x1, UP0 ;  /* 0x00000001ff097887 */ /* 0x000fe40008000000 */
[----:B------:R-:W-:-:S02]  /*1ca0*/  USEL UR13, UR13, URZ, UP0 ;  /* 0x000000ff0d0d7287 */ /* 0x000fc40008000000 */
[----:B------:R-:W-:Y:S02]  /*1cb0*/  UIADD3 UR26, UP0, UPT, UR24, 0x180, URZ ;  /* 0x00000180181a7890 */ /* 0x000fe4000ff1e0ff */
[----:B------:R-:W-:Y:S01]  /*1cc0*/  ULEA UR8, UR13, UR4, 0x3 ;  /* 0x000000040d087291 */ /* 0x000fe2000f8e18ff */
[----:B------:R-:W-:Y:S01]  /*1cd0*/  LOP3.LUT R15, R15, UR9, RZ, 0x3c, !PT ;  /* 0x000000090f0f7c12 */ /* 0x000fe2000f8e3cff */
[----:B------:R-:W-:Y:S02]  /*1ce0*/  ULOP3.LUT UR33, UR33, 0xfefffff8, URZ, 0xc0, !UPT ;  /* 0xfefffff821217892 */ /* 0x000fe4000f8ec0ff */
[----:B------:R-:W-:Y:S01]  /*1cf0*/  UIADD3.X UR29, UPT, UPT, URZ, UR25, URZ, UP1, !UPT ;  /* 0x00000019ff1d7290 */ /* 0x000fe20008ffe4ff */
[----:B-1----:R-:W-:Y:S01]  /*1d00*/  SHF.L.U32 R2, R15, 0x1f, RZ ;  /* 0x0000001f0f027819 */ /* 0x002fe200000006ff */
[----:B------:R-:W-:Y:S02]  /*1d10*/  UIADD3 UR32, UPT, UPT, UR32, 0x2400, URZ ;  /* 0x0000240020207890 */ /* 0x000fe4000fffe0ff */
[----:B------:R-:W-:Y:S01]  /*1d20*/  UIADD3.X UR27, UPT, UPT, URZ, UR25, URZ, UP0, !UPT ;  /* 0x00000019ff1b7290 */ /* 0x000fe200087fe4ff */
[----:B------:R4:W1:Y:S01]  /*1d30*/  SYNCS.PHASECHK.TRANS64.TRYWAIT P0, [UR8+0x90], R2 ;  /* 0x00009002ff0075a7 */ /* 0x0008620008001108 */
[----:B------:R-:W-:Y:S01]  /*1d40*/  ULEA UR8, UR17, UR4, 0xc ;  /* 0x0000000411087291 */ /* 0x000fe2000f8e60ff */
[----:B------:R-:W-:Y:S01]  /*1d50*/  UMOV UR18, 0x0 ;  /* 0x0000000000127882 */ /* 0x000fe20000000000 */
[----:B------:R-:W-:-:S02]  /*1d60*/  UMOV UR19, 0x10000000 ;  /* 0x1000000000137882 */ /* 0x000fc40000000000 */
[----:B------:R-:W-:Y:S01]  /*1d70*/  UIADD3 UR8, UPT, UPT, UR8, 0x26400, URZ ;  /* 0x0002640008087890 */ /* 0x000fe2000fffe0ff */
[----:B------:R2:W-:Y:S01]  /*1d80*/  UTMALDG.3D.2CTA [UR32], [UR28], desc[UR18] ;  /* 0x000012201c0075b4 */ /* 0x0005e20008211000 */
[----:B------:R-:W-:Y:S01]  /*1d90*/  UMOV UR10, UR34 ;  /* 0x00000022000a7c82 */ /* 0x000fe20008000000 */
[----:B------:R-:W-:Y:S01]  /*1da0*/  UMOV UR12, UR36 ;  /* 0x00000024000c7c82 */ /* 0x000fe20008000000 */
[----:B------:R-:W-:Y:S01]  /*1db0*/  UMOV UR9, UR33 ;  /* 0x0000002100097c82 */ /* 0x000fe20008000000 */
[----:B------:R-:W-:Y:S01]  /*1dc0*/  UMOV UR23, UR5 ;  /* 0x0000000500177c82 */ /* 0x000fe20008000000 */
[----:B------:R-:W-:-:S03]  /*1dd0*/  UMOV UR17, UR13 ;  /* 0x0000000d00117c82 */ /* 0x000fc60008000000 */
[----:B------:R4:W-:Y:S01]  /*1de0*/  UTMALDG.3D.2CTA [UR8], [UR26], desc[UR18] ;  /* 0x000012081a0075b4 */ /* 0x0009e20008211000 */
[----:B--2---:R-:W-:Y:S01]  /*1df0*/  UIADD3 UR34, UPT, UPT, UR34, 0x80, URZ ;  /* 0x0000008022227890 */ /* 0x004fe2000fffe0ff */
[----:B------:R-:W-:Y:S11]  /*1e00*/  BRA.U UP2, `(.L_x_32) ;  /* 0xfffffffd024c7547 */ /* 0x000ff6000b83ffff */
.L_x_26:
[----:B----4-:R-:W-:Y:S01]  /*1e10*/  ULEA UR8, UR13, UR4, 0x3 ;  /* 0x000000040d087291 */ /* 0x010fe2000f8e18ff */
[----:B-1----:R-:W-:Y:S01]  /*1e20*/  SHF.L.U32 R2, R15, 0x1f, RZ ;  /* 0x0000001f0f027819 */ /* 0x002fe200000006ff */
[----:B------:R-:W-:Y:S01]  /*1e30*/  @!P1 SYNCS.ARRIVE.TRANS64.A1T0 RZ, [UR4+0x138], RZ ;  /* 0x000138ffffff99a7 */ /* 0x000fe20008100004 */
[----:B------:R-:W-:-:S06]  /*1e40*/  UISETP.GT.AND UP0, UPT, UR22, UR21, UPT ;  /* 0x000000151600728c */ /* 0x000fcc000bf04270 */
[----:B--2---:R1:W2:Y:S03]  /*1e50*/  SYNCS.PHASECHK.TRANS64.TRYWAIT P0, [UR8+0x90], R2 ;  /* 0x00009002ff0075a7 */ /* 0x0042a60008001108 */
[----:B------:R-:W-:Y:S05]  /*1e60*/  BRA.U !UP0, `(.L_x_33) ;  /* 0x0000000108c07547 */ /* 0x000fea000b800000 */
[----:B------:R-:W-:Y:S01]  /*1e70*/  UIADD3 UR26, UPT, UPT, UR14, UR23, URZ ;  /* 0x000000170e1a7290 */ /* 0x000fe2000fffe0ff */
[----:B------:R-:W-:-:S11]  /*1e80*/  UMOV UR27, UR13 ;  /* 0x0000000d001b7c82 */ /* 0x000fd60008000000 */
.L_x_39:
[----:B------:R-:W-:Y:S01]  /*1e90*/  ULEA UR17, UR27, UR4, 0x3 ;  /* 0x000000041b117291 */ /* 0x000fe2000f8e18ff */
[----:B--2---:R-:W-:Y:S01]  /*1ea0*/  @P5 MOV R3, 0x6000 ;  /* 0x0000600000035802 */ /* 0x004fe20000000f00 */
[----:B-12---:R-:W-:Y:S10]  /*1eb0*/  @P0 BRA `(.L_x_34) ;  /* 0x00000000000c0947 */ /* 0x006ff40003800000 */
[----:B------:R-:W-:-:S04]  /*1ec0*/  SHF.L.U32 R5, R15, 0x1f, RZ ;  /* 0x0000001f0f057819 */ /* 0x000fc800000006ff */
[----:B------:R-:W2:Y:S02]  /*1ed0*/  SYNCS.PHASECHK.TRANS64.TRYWAIT P0, [UR17+0x90], R5 ;  /* 0x00009005ff0075a7 */ /* 0x000ea40008001111 */
[----:B--2---:R-:W-:Y:S05]  /*1ee0*/  @!P0 BRA `(.L_x_35) ;  /* 0x0000005400208947 */ /* 0x004fea0003800000 */
.L_x_34:
[----:B------:R2:W-:Y:S01]  /*1ef0*/  @P5 SYNCS.ARRIVE.TRANS64 RZ, [UR17], R3 ;  /* 0x00000003ffff59a7 */ /* 0x0005e20008000011 */
[----:B------:R-:W-:-:S04]  /*1f00*/  ULOP3.LUT UR8, UR7, 0x2, URZ, 0xfc, !UPT ;  /* 0x0000000207087892 */ /* 0x000fc8000f8efcff */
[----:B------:R-:W-:-:S09]  /*1f10*/  UISETP.NE.AND UP0, UPT, UR8, 0x2, UPT ;  /* 0x000000020800788c */ /* 0x000fd2000bf05270 */
[----:B------:R-:W-:Y:S05]  /*1f20*/  BRA.U UP0, `(.L_x_36) ;  /* 0x0000000100047547 */ /* 0x000fea000b800000 */
[----:B------:R-:W-:Y:S05]  /*1f30*/  BPT.TRAP 0x1 ;  /* 0x000000040000795c */ /* 0x000fea0000300000 */
.L_x_36:
[----:B------:R-:W-:Y:S04]  /*1f40*/  BSSY.RECONVERGENT B0, `(.L_x_37) ;  /* 0x0000003000007945 */ /* 0x000fe80003800200 */
[----:B------:R-:W-:Y:S05]  /*1f50*/  @!P4 BRA `(.L_x_38) ;  /* 0x000000000004c947 */ /* 0x000fea0003800000 */
[----:B------:R-:W-:Y:S05]  /*1f60*/  BPT.TRAP 0x1 ;  /* 0x000000040000795c */ /* 0x000fea0000300000 */
.L_x_38:
[----:B------:R-:W-:Y:S05]  /*1f70*/  BSYNC.RECONVERGENT B0 ;  /* 0x0000000000007941 */ /* 0x000fea0003800200 */
.L_x_37:
        /* <DEDUP_REMOVED lines=9> */
[----:B------:R-:W-:Y:S02]  /*2010*/  USHF.L.U32 UR18, UR23, 0x7, URZ ;  /* 0x0000000717127899 */ /* 0x000fe400080006ff */
[----:B------:R-:W-:Y:S01]  /*2020*/  ULOP3.LUT UR17, UR17, 0xfefffff8, URZ, 0xc0, !UPT ;  /* 0xfefffff811117892 */ /* 0x000fe2000f8ec0ff */
[----:B-1----:R-:W-:Y:S01]  /*2030*/  SHF.L.U32 R2, R15, 0x1f, RZ ;  /* 0x0000001f0f027819 */ /* 0x002fe200000006ff */
[----:B------:R-:W-:Y:S02]  /*2040*/  UIADD3 UR16, UPT, UPT, UR16, 0x2400, URZ ;  /* 0x0000240010107890 */ /* 0x000fe4000fffe0ff */
[----:B------:R-:W-:Y:S01]  /*2050*/  UIADD3.X UR33, UPT, UPT, URZ, UR25, URZ, UP1, !UPT ;  /* 0x00000019ff217290 */ /* 0x000fe20008ffe4ff */
[----:B------:R4:W1:Y:S01]  /*2060*/  SYNCS.PHASECHK.TRANS64.TRYWAIT P0, [UR8+0x90], R2 ;  /* 0x00009002ff0075a7 */ /* 0x0008620008001108 */
[----:B------:R-:W-:-:S02]  /*2070*/  ULEA UR8, UR27, UR4, 0xc ;  /* 0x000000041b087291 */ /* 0x000fc4000f8e60ff */
[----:B------:R-:W-:Y:S02]  /*2080*/  UIADD3.X UR31, UPT, UPT, URZ, UR25, URZ, UP0, !UPT ;  /* 0x00000019ff1f7290 */ /* 0x000fe400087fe4ff */
[----:B------:R-:W-:Y:S01]  /*2090*/  UIADD3 UR8, UPT, UPT, UR8, 0x26400, URZ ;  /* 0x0002640008087890 */ /* 0x000fe2000fffe0ff */
[----:B------:R-:W-:Y:S01]  /*20a0*/  UMOV UR28, 0x0 ;  /* 0x00000000001c7882 */ /* 0x000fe20000000000 */
[----:B------:R-:W-:Y:S01]  /*20b0*/  UMOV UR29, 0x10000000 ;  /* 0x10000000001d7882 */ /* 0x000fe20000000000 */
[----:B------:R-:W-:Y:S01]  /*20c0*/  UMOV UR19, UR35 ;  /* 0x0000002300137c82 */ /* 0x000fe20008000000 */
[----:B------:R-:W-:Y:S01]  /*20d0*/  UMOV UR20, UR36 ;  /* 0x0000002400147c82 */ /* 0x000fe20008000000 */
[----:B------:R-:W-:Y:S01]  /*20e0*/  UMOV UR12, UR36 ;  /* 0x00000024000c7c82 */ /* 0x000fe20008000000 */
[----:B------:R-:W-:Y:S01]  /*20f0*/  UMOV UR9, UR17 ;  /* 0x0000001100097c82 */ /* 0x000fe20008000000 */
[----:B------:R-:W-:Y:S01]  /*2100*/  UMOV UR10, UR18 ;  /* 0x00000012000a7c82 */ /* 0x000fe20008000000 */
[----:B------:R4:W-:Y:S01]  /*2110*/  UTMALDG.3D.2CTA [UR16], [UR32], desc[UR28] ;  /* 0x00001c10200075b4 */ /* 0x0009e20008211000 */
[----:B------:R-:W-:Y:S01]  /*2120*/  UIADD3 UR23, UPT, UPT, UR23, 0x1, URZ ;  /* 0x0000000117177890 */ /* 0x000fe2000fffe0ff */
[----:B------:R-:W-:-:S03]  /*2130*/  UMOV UR27, UR13 ;  /* 0x0000000d001b7c82 */ /* 0x000fc60008000000 */
[----:B------:R-:W-:Y:S01]  /*2140*/  UISETP.NE.AND UP0, UPT, UR23, UR26, UPT ;  /* 0x0000001a1700728c */ /* 0x000fe2000bf05270 */
[----:B------:R4:W-:Y:S08]  /*2150*/  UTMALDG.3D.2CTA [UR8], [UR30], desc[UR28] ;  /* 0x00001c081e0075b4 */ /* 0x0009f00008211000 */
[----:B----4-:R-:W-:Y:S05]  /*2160*/  BRA.U UP0, `(.L_x_39) ;  /* 0xfffffffd00487547 */ /* 0x010fea000b83ffff */
.L_x_33:
[C---:B-1----:R-:W-:Y:S01]  /*2170*/  LEA R2, R14.reuse, UR4, 0x3 ;  /* 0x000000040e027c11 */ /* 0x042fe2000f8e18ff */
[----:B------:R-:W-:Y:S01]  /*2180*/  NOP ;  /* 0x0000000000007918 */ /* 0x000fe20000000000 */
[----:B--2---:R-:W-:Y:S02]  /*2190*/  SHF.L.U32 R3, R13, 0x1f, RZ ;  /* 0x0000001f0d037819 */ /* 0x004fe400000006ff */
[----:B------:R-:W-:Y:S02]  /*21a0*/  LEA R4, R14, UR4, 0x4 ;  /* 0x000000040e047c11 */ /* 0x000fe4000f8e20ff */
[----:B------:R-:W1:Y:S02]  /*21b0*/  SYNCS.PHASECHK.TRANS64.TRYWAIT P0, [R2+URZ+0x140], R3 ;  /* 0x00014003020075a7 */ /* 0x000e6400080011ff */
[----:B-1----:R-:W-:Y:S05]  /*21c0*/  @!P0 BRA `(.L_x_40) ;  /* 0x0000005000808947 */ /* 0x002fea0003800000 */
.L_x_131:
[----:B------:R-:W2:Y:S01]  /*21d0*/  LDS.128 R4, [R4+0x1d0] ;  /* 0x0001d00004047984 */ /* 0x000ea20000000c00 */
[----:B------:R-:W-:Y:S01]  /*21e0*/  ISETP.GE.AND P0, PT, R40, 0x1, PT ;  /* 0x000000012800780c */ /* 0x000fe20003f06270 */
[----:B-1----:R-:W-:Y:S01]  /*21f0*/  VIADD R2, R2, 0x150 ;  /* 0x0000015002027836 */ /* 0x002fe20000000000 */
[----:B------:R-:W-:Y:S01]  /*2200*/  @!PT LDS RZ, [RZ] ;  /* 0x00000000fffff984 */ /* 0x000fe20000000800 */
[----:B------:R-:W-:Y:S01]  /*2210*/  @!PT LDS RZ, [RZ] ;  /* 0x00000000fffff984 */ /* 0x000fe20000000800 */
[----:B------:R-:W-:Y:S01]  /*2220*/  @!PT LDS RZ, [RZ] ;  /* 0x00000000fffff984 */ /* 0x000fe20000000800 */
[----:B------:R-:W-:Y:S01]  /*2230*/  @!PT LDS RZ, [RZ] ;  /* 0x00000000fffff984 */ /* 0x000fe20000000800 */
[----:B------:R1:W-:Y:S06]  /*2240*/  MEMBAR.ALL.CTA ;  /* 0x0000000000007992 */ /* 0x0003ec0000008000 */
[----:B-1----:R-:W1:Y:S01]  /*2250*/  FENCE.VIEW.ASYNC.S ;  /* 0x00000000000073c6 */ /* 0x002e620000000000 */
[----:B------:R-:W-:-:S04]  /*2260*/  PRMT R2, RZ, 0x654, R2 ;  /* 0x00000654ff027816 */ /* 0x000fc80000000002 */
[----:B-1----:R1:W-:Y:S01]  /*2270*/  SYNCS.ARRIVE.TRANS64.RED.A1T0 RZ, [R2+URZ], RZ ;  /* 0x000000ff02ff79a7 */ /* 0x0023e200081004ff */
[----:B--2---:R-:W-:-:S13]  /*2280*/  LOP3.LUT P2, RZ, R6, 0x1, RZ, 0xc0, !PT ;  /* 0x0000000106ff7812 */ /* 0x004fda000784c0ff */
[----:B------:R-:W-:Y:S01]  /*2290*/  @P2 SHF.R.U32.HI R3, RZ, 0x10, R5 ;  /* 0x00000010ff032819 */ /* 0x000fe20000011605 */
[----:B------:R-:W-:Y:S01]  /*22a0*/  VOTEU.ANY UP0, P2 ;  /* 0x0000000000ff7886 */ /* 0x000fe20001000100 */
[----:B------:R-:W-:Y:S02]  /*22b0*/  @P2 MOV R11, R4 ;  /* 0x00000004000b2202 */ /* 0x000fe40000000f00 */
[----:B------:R-:W-:Y:S02]  /*22c0*/  @P2 R2UR.BROADCAST UR8, R3 ;  /* 0x00000000030822ca */ /* 0x000fe400008e0000 */
[----:B------:R-:W-:-:S11]  /*22d0*/  @P2 LOP3.LUT R8, R5, 0xffff, RZ, 0xc0, !PT ;  /* 0x0000ffff05082812 */ /* 0x000fd600078ec0ff */
[----:B------:R-:W-:Y:S01]  /*22e0*/  @UP0 UMOV UR36, UR8 ;  /* 0x0000000800240c82 */ /* 0x000fe20008000000 */
[----:B-1----:R-:W-:Y:S05]  /*22f0*/  @!P0 BRA `(.L_x_41) ;  /* 0x0000000000b88947 */ /* 0x002fea0003800000 */
[----:B------:R-:W3:Y:S01]  /*2300*/  LDC.64 R4, c[0x0][0xb18] ;  /* 0x0002c600ff047b82 */ /* 0x000ee20000000a00 */
[----:B------:R-:W-:-:S07]  /*2310*/  ISETP.NE.AND P3, PT, R40, 0x1, PT ;  /* 0x000000012800780c */ /* 0x000fce0003f65270 */
[----:B------:R-:W1:Y:S08]  /*2320*/  LDC.64 R6, c[0x0][0xb10] ;  /* 0x0002c400ff067b82 */ /* 0x000e700000000a00 */
[----:B------:R-:W2:Y:S08]  /*2330*/  LDC R18, c[0x0][0xb20] ;  /* 0x0002c800ff127b82 */ /* 0x000eb00000000800 */
[----:B------:R-:W4:Y:S01]  /*2340*/  LDC R20, c[0x0][0xb0c] ;  /* 0x0002c300ff147b82 */ /* 0x000f220000000800 */
[----:B---3--:R-:W-:Y:S01]  /*2350*/  IMAD.HI.U32 R19, R0, R5, RZ ;  /* 0x0000000500137227 */ /* 0x008fe200078e00ff */
[----:B------:R-:W-:-:S03]  /*2360*/  ISETP.NE.AND P0, PT, R4, 0x1, PT ;  /* 0x000000010400780c */ /* 0x000fc60003f05270 */
[----:B------:R-:W-:-:S03]  /*2370*/  IMAD.HI.U32 R5, R8, R5, RZ ;  /* 0x0000000508057227 */ /* 0x000fc600078e00ff */
[----:B------:R-:W3:Y:S01]  /*2380*/  LDC.64 R2, c[0x0][0xb28] ;  /* 0x0002ca00ff027b82 */ /* 0x000ee20000000a00 */
[----:B-1----:R-:W-:-:S04]  /*2390*/  IMAD.HI.U32 R22, R9, R6, RZ ;  /* 0x0000000609167227 */ /* 0x002fc800078e00ff */
[----:B------:R-:W-:Y:S01]  /*23a0*/  IMAD.HI.U32 R24, R11, R6, RZ ;  /* 0x000000060b187227 */ /* 0x000fe200078e00ff */
[----:B------:R-:W-:Y:S02]  /*23b0*/  SHF.R.U32.HI R22, RZ, R7, R22 ;  /* 0x00000007ff167219 */ /* 0x000fe40000011616 */
[-C--:B--2---:R-:W-:Y:S02]  /*23c0*/  SHF.R.U32.HI R19, RZ, R18.reuse, R19 ;  /* 0x00000012ff137219 */ /* 0x084fe40000011613 */
[----:B------:R-:W-:Y:S02]  /*23d0*/  SHF.R.U32.HI R5, RZ, R18, R5 ;  /* 0x00000012ff057219 */ /* 0x000fe40000011605 */
[----:B------:R-:W-:Y:S02]  /*23e0*/  SEL R19, R0, R19, !P0 ;  /* 0x0000001300137207 */ /* 0x000fe40004000000 */
[----:B------:R-:W-:Y:S02]  /*23f0*/  SHF.R.U32.HI R24, RZ, R7, R24 ;  /* 0x00000007ff187219 */ /* 0x000fe40000011618 */
[----:B----4-:R-:W-:-:S02]  /*2400*/  ISETP.NE.AND P1, PT, R20, 0x1, PT ;  /* 0x000000011400780c */ /* 0x010fc40003f25270 */
[----:B------:R-:W-:Y:S02]  /*2410*/  SEL R5, R8, R5, !P0 ;  /* 0x0000000508057207 */ /* 0x000fe40004000000 */
[----:B------:R-:W-:Y:S02]  /*2420*/  SEL R21, R9, R22, !P1 ;  /* 0x0000001609157207 */ /* 0x000fe40004800000 */
[----:B------:R-:W-:Y:S01]  /*2430*/  SEL R7, R11, R24, !P1 ;  /* 0x000000180b077207 */ /* 0x000fe20004800000 */
[----:B---3--:R-:W-:-:S04]  /*2440*/  IMAD.HI.U32 R22, R19, R2, RZ ;  /* 0x0000000213167227 */ /* 0x008fc800078e00ff */
[----:B------:R-:W-:Y:S01]  /*2450*/  IMAD.HI.U32 R6, R21, R2, RZ ;  /* 0x0000000215067227 */ /* 0x000fe200078e00ff */
[----:B------:R-:W-:-:S04]  /*2460*/  @P3 SHF.R.U32.HI R19, RZ, R3, R22 ;  /* 0x00000003ff133219 */ /* 0x000fc80000011616 */
[----:B------:R-:W-:Y:S01]  /*2470*/  @P3 SHF.R.U32.HI R21, RZ, R3, R6 ;  /* 0x00000003ff153219 */ /* 0x000fe20000011606 */
[----:B------:R-:W-:-:S04]  /*2480*/  IMAD R19, R40, R19, RZ ;  /* 0x0000001328137224 */ /* 0x000fc800078e02ff */
[----:B------:R-:W-:Y:S01]  /*2490*/  IMAD R6, R40, R21, RZ ;  /* 0x0000001528067224 */ /* 0x000fe200078e02ff */
[C---:B------:R-:W-:Y:S02]  /*24a0*/  ISETP.GE.AND P0, PT, R5.reuse, R19, PT ;  /* 0x000000130500720c */ /* 0x040fe40003f06270 */
[----:B------:R-:W-:Y:S02]  /*24b0*/  IADD3 R19, PT, PT, -R5, RZ, RZ ;  /* 0x000000ff05137210 */ /* 0x000fe40007ffe1ff */
[----:B------:R-:W-:Y:S01]  /*24c0*/  ISETP.GE.OR P0, PT, R7, R6, P0 ;  /* 0x000000060700720c */ /* 0x000fe20000706670 */
[----:B------:R-:W-:-:S04]  /*24d0*/  IMAD.HI.U32 R6, R5, R2, RZ ;  /* 0x0000000205067227 */ /* 0x000fc800078e00ff */
[----:B------:R-:W-:Y:S01]  /*24e0*/  IMAD R8, R4, R19, R8 ;  /* 0x0000001304087224 */ /* 0x000fe200078e0208 */
[----:B------:R-:W-:-:S04]  /*24f0*/  SHF.R.U32.HI R6, RZ, R3, R6 ;  /* 0x00000003ff067219 */ /* 0x000fc80000011606 */
[----:B------:R-:W-:-:S03]  /*2500*/  SEL R6, R5, R6, !P3 ;  /* 0x0000000605067207 */ /* 0x000fc60005800000 */
[----:B------:R-:W-:-:S04]  /*2510*/  @!P0 IMAD.HI.U32 R18, R7, R2, RZ ;  /* 0x0000000207128227 */ /* 0x000fc800078e00ff */
[----:B------:R-:W-:Y:S01]  /*2520*/  IMAD.MOV R2, RZ, RZ, -R6 ;  /* 0x000000ffff027224 */ /* 0x000fe200078e0a06 */
[----:B------:R-:W-:-:S03]  /*2530*/  @!P0 SHF.R.U32.HI R18, RZ, R3, R18 ;  /* 0x00000003ff128219 */ /* 0x000fc60000011612 */
[----:B------:R-:W-:Y:S01]  /*2540*/  IMAD R2, R40, R2, R5 ;  /* 0x0000000228027224 */ /* 0x000fe200078e0205 */
        /* <DEDUP_REMOVED lines=9> */
.L_x_41:
[----:B------:R-:W1:Y:S02]  /*25e0*/  LDCU UR8, c[0x0][0xb30] ;  /* 0x00016600ff0877ac */ /* 0x000e640008000800 */
[----:B-1----:R-:W-:-:S09]  /*25f0*/  UISETP.NE.AND UP0, UPT, UR8, 0x1, UPT ;  /* 0x000000010800788c */ /* 0x002fd2000bf05270 */
[----:B------:R-:W-:Y:S05]  /*2600*/  BRA.U UP0, `(.L_x_42) ;  /* 0x0000000100407547 */ /* 0x000fea000b800000 */
[----:B------:R-:W1:Y:S08]  /*2610*/  LDC.64 R4, c[0x0][0xb10] ;  /* 0x0002c400ff047b82 */ /* 0x000e700000000a00 */
[----:B------:R-:W2:Y:S08]  /*2620*/  LDC.64 R2, c[0x0][0xb18] ;  /* 0x0002c600ff027b82 */ /* 0x000eb00000000a00 */
[----:B------:R-:W4:Y:S08]  /*2630*/  LDC R6, c[0x0][0xb20] ;  /* 0x0002c800ff067b82 */ /* 0x000f300000000800 */
[----:B------:R-:W3:Y:S01]  /*2640*/  LDC R18, c[0x0][0xb0c] ;  /* 0x0002c300ff127b82 */ /* 0x000ee20000000800 */
[----:B-1----:R-:W-:-:S05]  /*2650*/  IMAD.HI.U32 R4, R11, R4, RZ ;  /* 0x000000040b047227 */ /* 0x002fca00078e00ff */
[----:B------:R-:W-:Y:S01]  /*2660*/  SHF.R.U32.HI R4, RZ, R5, R4 ;  /* 0x00000005ff047219 */ /* 0x000fe20000011604 */
[----:B--2---:R-:W-:Y:S01]  /*2670*/  IMAD.HI.U32 R3, R8, R3, RZ ;  /* 0x0000000308037227 */ /* 0x004fe200078e00ff */
[----:B------:R-:W-:-:S04]  /*2680*/  ISETP.NE.AND P0, PT, R2, 0x1, PT ;  /* 0x000000010200780c */ /* 0x000fc80003f05270 */
[----:B----4-:R-:W-:-:S04]  /*2690*/  SHF.R.U32.HI R3, RZ, R6, R3 ;  /* 0x00000006ff037219 */ /* 0x010fc80000011603 */
[----:B------:R-:W-:Y:S02]  /*26a0*/  SEL R3, R8, R3, !P0 ;  /* 0x0000000308037207 */ /* 0x000fe40004000000 */
[----:B---3--:R-:W-:-:S04]  /*26b0*/  ISETP.NE.AND P1, PT, R18, 0x1, PT ;  /* 0x000000011200780c */ /* 0x008fc80003f25270 */
[----:B------:R-:W-:-:S05]  /*26c0*/  SEL R4, R11, R4, !P1 ;  /* 0x000000040b047207 */ /* 0x000fca0004800000 */
[----:B------:R-:W-:Y:S02]  /*26d0*/  IMAD.IADD R5, R3, 0x1, -R4 ;  /* 0x0000000103057824 */ /* 0x000fe400078e0a04 */
[----:B------:R-:W-:Y:S02]  /*26e0*/  IMAD.IADD R3, R4, 0x1, -R3 ;  /* 0x0000000104037824 */ /* 0x000fe400078e0a03 */
[----:B------:R-:W-:Y:S02]  /*26f0*/  IMAD R11, R5, R18, R11 ;  /* 0x00000012050b7224 */ /* 0x000fe400078e020b */
[----:B------:R-:W-:-:S07]  /*2700*/  IMAD R8, R3, R2, R8 ;  /* 0x0000000203087224 */ /* 0x000fce00078e0208 */
.L_x_42:
[----:B------:R-:W-:Y:S01]  /*2710*/  VIADD R14, R14, 0x1 ;  /* 0x000000010e0e7836 */ /* 0x000fe20000000000 */
[----:B------:R-:W-:Y:S01]  /*2720*/  PLOP3.LUT P1, PT, PT, PT, PT, 0x80, 0x8 ;  /* 0x000000000008781c */ /* 0x000fe20003f2f070 */
[----:B------:R-:W-:Y:S02]  /*2730*/  IMAD.IADD R97, R11, 0x1, R96 ;  /* 0x000000010b617824 */ /* 0x000fe400078e0260 */
[----:B------:R-:W-:Y:S01]  /*2740*/  IMAD.IADD R98, R8, 0x1, R81 ;  /* 0x0000000108627824 */ /* 0x000fe200078e0251 */
[----:B------:R-:W-:-:S04]  /*2750*/  ISETP.NE.AND P0, PT, R14, 0x2, PT ;  /* 0x000000020e00780c */ /* 0x000fc80003f05270 */
[----:B------:R-:W-:Y:S02]  /*2760*/  SEL R2, RZ, 0x1, P0 ;  /* 0x00000001ff027807 */ /* 0x000fe40000000000 */
[----:B------:R-:W-:Y:S02]  /*2770*/  SEL R14, R14, RZ, P0 ;  /* 0x000000ff0e0e7207 */ /* 0x000fe40000000000 */
[----:B------:R-:W-:Y:S01]  /*2780*/  LOP3.LUT R13, R13, R2, RZ, 0x3c, !PT ;  /* 0x000000020d0d7212 */ /* 0x000fe200078e3cff */
[----:B------:R-:W-:Y:S06]  /*2790*/  @P2 BRA `(.L_x_43) ;  /* 0xfffffff000582947 */ /* 0x000fec000383ffff */
[----:B------:R-:W-:Y:S01]  /*27a0*/  UIADD3 UR4, UPT, UPT, UR4, 0x90, URZ ;  /* 0x0000009004047890 */ /* 0x000fe2000fffe0ff */
[----:B------:R-:W-:-:S03]  /*27b0*/  SHF.L.U32 R3, R15, 0x1f, RZ ;  /* 0x0000001f0f037819 */ /* 0x000fc600000006ff */
[----:B------:R-:W-:-:S09]  /*27c0*/  ULEA UR5, UR13, UR4, 0x3 ;  /* 0x000000040d057291 */ /* 0x000fd2000f8e18ff */
[----:B------:R-:W1:Y:S02]  /*27d0*/  SYNCS.PHASECHK.TRANS64.TRYWAIT P0, [UR5], R3 ;  /* 0x00000003ff0075a7 */ /* 0x000e640008001105 */
[----:B-1----:R-:W-:Y:S05]  /*27e0*/  @!P0 BRA `(.L_x_44) ;  /* 0x0000004c000c8947 */ /* 0x002fea0003800000 */
.L_x_133:
[----:B------:R-:W-:-:S04]  /*27f0*/  UIADD3 UR6, UPT, UPT, UR13, 0x1, URZ ;  /* 0x000000010d067890 */ /* 0x000fc8000fffe0ff */
[----:B------:R-:W-:-:S04]  /*2800*/  UISETP.NE.AND UP0, UPT, UR6, 0x12, UPT ;  /* 0x000000120600788c */ /* 0x000fc8000bf05270 */
[----:B------:R-:W-:Y:S02]  /*2810*/  USEL UR7, URZ, 0x1, UP0 ;  /* 0x00000001ff077887 */ /* 0x000fe40008000000 */
[----:B------:R-:W-:-:S04]  /*2820*/  USEL UR6, UR6, URZ, UP0 ;  /* 0x000000ff06067287 */ /* 0x000fc80008000000 */
[----:B------:R-:W-:Y:S01]  /*2830*/  ULEA UR5, UR6, UR4, 0x3 ;  /* 0x0000000406057291 */ /* 0x000fe2000f8e18ff */
[----:B------:R-:W-:-:S04]  /*2840*/  LOP3.LUT R2, R15, UR7, RZ, 0x3c, !PT ;  /* 0x000000070f027c12 */ /* 0x000fc8000f8e3cff */
[----:B-1----:R-:W-:-:S04]  /*2850*/  SHF.L.U32 R3, R2, 0x1f, RZ ;  /* 0x0000001f02037819 */ /* 0x002fc800000006ff */
[----:B------:R-:W1:Y:S02]  /*2860*/  SYNCS.PHASECHK.TRANS64.TRYWAIT P0, [UR5], R3 ;  /* 0x00000003ff0075a7 */ /* 0x000e640008001105 */
[----:B-1----:R-:W-:Y:S05]  /*2870*/  @!P0 BRA `(.L_x_45) ;  /* 0x0000004c00008947 */ /* 0x002fea0003800000 */
.L_x_135:
        /* <DEDUP_REMOVED lines=9> */
.L_x_137:
        /* <DEDUP_REMOVED lines=9> */
.L_x_139:
        /* <DEDUP_REMOVED lines=9> */
.L_x_141:
        /* <DEDUP_REMOVED lines=9> */
.L_x_143:
        /* <DEDUP_REMOVED lines=9> */
.L_x_145:
        /* <DEDUP_REMOVED lines=9> */
.L_x_147:
        /* <DEDUP_REMOVED lines=9> */
.L_x_149:
        /* <DEDUP_REMOVED lines=9> */
.L_x_151:
        /* <DEDUP_REMOVED lines=9> */
.L_x_153:
        /* <DEDUP_REMOVED lines=9> */
.L_x_155:
        /* <DEDUP_REMOVED lines=9> */
.L_x_157:
        /* <DEDUP_REMOVED lines=9> */
.L_x_159:
        /* <DEDUP_REMOVED lines=9> */
.L_x_161:
        /* <DEDUP_REMOVED lines=9> */
.L_x_163:
        /* <DEDUP_REMOVED lines=9> */
.L_x_165:
[----:B------:R-:W-:-:S04]  /*30f0*/  UIADD3 UR6, UPT, UPT, UR6, 0x1, URZ ;  /* 0x0000000106067890 */ /* 0x000fc8000fffe0ff */
[----:B------:R-:W-:-:S04]  /*3100*/  UISETP.NE.AND UP0, UPT, UR6, 0x12, UPT ;  /* 0x000000120600788c */ /* 0x000fc8000bf05270 */
[----:B------:R-:W-:Y:S02]  /*3110*/  USEL UR5, URZ, 0x1, UP0 ;  /* 0x00000001ff057887 */ /* 0x000fe40008000000 */
[----:B------:R-:W-:-:S04]  /*3120*/  USEL UR6, UR6, URZ, UP0 ;  /* 0x000000ff06067287 */ /* 0x000fc80008000000 */
[----:B------:R-:W-:Y:S01]  /*3130*/  ULEA UR6, UR6, UR4, 0x3 ;  /* 0x0000000406067291 */ /* 0x000fe2000f8e18ff */
[----:B-1----:R-:W-:-:S04]  /*3140*/  LOP3.LUT R3, R2, UR5, RZ, 0x3c, !PT ;  /* 0x0000000502037c12 */ /* 0x002fc8000f8e3cff */
[----:B------:R-:W-:Y:S01]  /*3150*/  SHF.L.U32 R3, R3, 0x1f, RZ ;  /* 0x0000001f03037819 */ /* 0x000fe200000006ff */
[----:B---3--:R-:W-:-:S07]  /*3160*/  IMAD.U32 R0, RZ, RZ, UR6 ;  /* 0x00000006ff007e24 */ /* 0x008fce000f8e00ff */
.L_x_61:
[----:B-1----:R1:W2:Y:S02]  /*3170*/  SYNCS.PHASECHK.TRANS64.TRYWAIT P0, [R0+URZ], R3 ;  /* 0x00000003000075a7 */ /* 0x0022a400080011ff */
[----:B--2---:R-:W-:Y:S05]  /*3180*/  @!P0 NANOSLEEP.SYNCS 0x989680 ;  /* 0x009896800000895d */ /* 0x004fea0003900000 */
[----:B------:R-:W2:Y:S02]  /*3190*/  @!P0 SYNCS.PHASECHK.TRANS64 P0, [R0+URZ], R3 ;  /* 0x00000003000085a7 */ /* 0x000ea400080010ff */
[----:B--2---:R-:W-:Y:S05]  /*31a0*/  @P0 EXIT ;  /* 0x000000000000094d */ /* 0x004fea0003800000 */
[----:B------:R-:W-:Y:S05]  /*31b0*/  BRA `(.L_x_61) ;  /* 0xfffffffc00ec7947 */ /* 0x000fea000383ffff */
.L_x_23:
[----:B------:R-:W-:-:S04]  /*31c0*/  UISETP.NE.AND UP1, UPT, UR37, URZ, UPT ;  /* 0x000000ff2500728c */ /* 0x000fc8000bf25270 */
[----:B------:R-:W-:-:S09]  /*31d0*/  UISETP.NE.OR UP1, UPT, UR10, 0x1, UP1 ;  /* 0x000000010a00788c */ /* 0x000fd20008f25670 */
[----:B------:R-:W-:Y:S05]  /*31e0*/  BRA.U UP1, `(.L_x_62) ;  /* 0x00000005014c7547 */ /* 0x000fea000b800000 */
[----:B------:R-:W-:Y:S01]  /*31f0*/  HFMA2 R11, -RZ, RZ, 0, 0 ;  /* 0x00000000ff0b7431 */ /* 0x000fe200000001ff */
[----:B------:R-:W-:Y:S01]  /*3200*/  ISETP.GE.U32.AND P2, PT, R10, 0x2, PT ;  /* 0x000000020a00780c */ /* 0x000fe20003f46070 */
[----:B------:R-:W-:Y:S01]  /*3210*/  IMAD.MOV.U32 R12, RZ, RZ, 0x1 ;  /* 0x00000001ff0c7424 */ /* 0x000fe200078e00ff */
[----:B------:R-:W-:Y:S01]  /*3220*/  CS2R R8, SRZ ;  /* 0x0000000000087805 */ /* 0x000fe2000001ff00 */
[----:B------:R-:W-:Y:S01]  /*3230*/  IMAD.MOV.U32 R3, RZ, RZ, RZ ;  /* 0x000000ffff037224 */ /* 0x000fe200078e00ff */
[----:B------:R-:W-:Y:S01]  /*3240*/  UMOV UR4, 0x400 ;  /* 0x0000040000047882 */ /* 0x000fe20000000000 */
[----:B------:R-:W-:Y:S01]  /*3250*/  UMOV UR6, URZ ;  /* 0x000000ff00067c82 */ /* 0x000fe20008000000 */
[----:B------:R-:W-:-:S12]  /*3260*/  ULEA UR37, UR37, UR4, 0x18 ;  /* 0x0000000425257291 */ /* 0x000fd8000f8ec0ff */
.L_x_66:
[----:B------:R-:W-:Y:S02]  /*3270*/  LEA R0, R3, UR37, 0x3 ;  /* 0x0000002503007c11 */ /* 0x000fe4000f8e18ff */
[----:B------:R-:W-:-:S03]  /*3280*/  SHF.L.U32 R5, R8, 0x1f, RZ ;  /* 0x0000001f08057819 */ /* 0x000fc600000006ff */
[----:B------:R-:W-:Y:S01]  /*3290*/  VIADD R4, R0, 0x1b0 ;  /* 0x000001b000047836 */ /* 0x000fe20000000000 */
[----:B------:R-:W1:Y:S02]  /*32a0*/  SYNCS.PHASECHK.TRANS64.TRYWAIT P0, [R0+URZ+0x1a0], R5 ;  /* 0x0001a005000075a7 */ /* 0x000e6400080011ff */
[----:B-1----:R-:W-:Y:S05]  /*32b0*/  @!P0 BRA `(.L_x_63) ;  /* 0x0000004400f08947 */ /* 0x002fea0003800000 */
.L_x_166:
[----:B------:R-:W-:Y:S01]  /*32c0*/  ULEA UR5, UR6, UR37, 0x3 ;  /* 0x0000002506057291 */ /* 0x000fe2000f8e18ff */
[----:B------:R-:W-:Y:S01]  /*32d0*/  PRMT R4, RZ, 0x654, R4 ;  /* 0x00000654ff047816 */ /* 0x000fe20000000004 */
[----:B-1----:R-:W-:Y:S01]  /*32e0*/  @!P2 IMAD.MOV.U32 R5, RZ, RZ, 0x10 ;  /* 0x00000010ff05a424 */ /* 0x002fe200078e00ff */
[----:B------:R-:W-:Y:S01]  /*32f0*/  SHF.L.U32 R7, R12, 0x1f, RZ ;  /* 0x0000001f0c077819 */ /* 0x000fe200000006ff */
[----:B------:R-:W-:Y:S01]  /*3300*/  UIADD3 UR4, UPT, UPT, UR5, 0x140, URZ ;  /* 0x0000014005047890 */ /* 0x000fe2000fffe0ff */
[----:B------:R1:W-:Y:S05]  /*3310*/  SYNCS.ARRIVE.TRANS64.RED.A1T0 RZ, [R4+URZ], RZ ;  /* 0x000000ff04ff79a7 */ /* 0x0003ea00081004ff */
[----:B------:R-:W-:Y:S01]  /*3320*/  IMAD.U32 R13, RZ, RZ, UR4 ;  /* 0x00000004ff0d7e24 */ /* 0x000fe2000f8e00ff */
[----:B------:R-:W2:Y:S04]  /*3330*/  SYNCS.PHASECHK.TRANS64.TRYWAIT P0, [UR5+0x150], R7 ;  /* 0x00015007ff0075a7 */ /* 0x000ea80008001105 */
[----:B------:R-:W-:Y:S01]  /*3340*/  PRMT R13, R10, 0x654, R13 ;  /* 0x000006540a0d7816 */ /* 0x000fe2000000000d */
[----:B-12---:R-:W-:Y:S06]  /*3350*/  @!P0 BRA `(.L_x_64) ;  /* 0x0000004400dc8947 */ /* 0x006fec0003800000 */
.L_x_168:
[----:B------:R-:W-:Y:S01]  /*3360*/  ULEA UR4, UR6, UR37, 0x4 ;  /* 0x0000002506047291 */ /* 0x000fe2000f8e20ff */
[----:B------:R-:W-:Y:S01]  /*3370*/  SEL R2, R13, R2, !P2 ;  /* 0x000000020d027207 */ /* 0x000fe20005000000 */
[----:B------:R-:W-:Y:S01]  /*3380*/  UIADD3 UR5, UPT, UPT, UR5, 0x140, URZ ;  /* 0x0000014005057890 */ /* 0x000fe2000fffe0ff */
[----:B-1----:R-:W-:Y:S01]  /*3390*/  LEA R0, R11, UR37, 0x3 ;  /* 0x000000250b007c11 */ /* 0x002fe2000f8e18ff */
[----:B------:R-:W-:Y:S01]  /*33a0*/  UIADD3 UR4, UPT, UPT, UR4, 0x1d0, URZ ;  /* 0x000001d004047890 */ /* 0x000fe2000fffe0ff */
[----:B------:R1:W-:Y:S01]  /*33b0*/  @!P2 SYNCS.ARRIVE.TRANS64.RED RZ, [R2+URZ], R5 ;  /* 0x0000000502ffa9a7 */ /* 0x0003e200080004ff */
[----:B------:R-:W-:Y:S01]  /*33c0*/  UIADD3 UR6, UPT, UPT, UR6, 0x1, URZ ;  /* 0x0000000106067890 */ /* 0x000fe2000fffe0ff */
[----:B------:R-:W-:-:S03]  /*33d0*/  VIADD R3, R3, 0x1 ;  /* 0x0000000103037836 */ /* 0x000fc60000000000 */
[----:B------:R-:W-:Y:S02]  /*33e0*/  UISETP.NE.AND UP0, UPT, UR6, 0x2, UPT ;  /* 0x000000020600788c */ /* 0x000fe4000bf05270 */
[----:B------:R-:W-:Y:S01]  /*33f0*/  ISETP.NE.AND P0, PT, R3, 0x2, PT ;  /* 0x000000020300780c */ /* 0x000fe20003f05270 */
[----:B------:R-:W-:Y:S06]  /*3400*/  UGETNEXTWORKID.BROADCAST [UR4], [UR5] ;  /* 0x00000000040073ca */ /* 0x000fec0008000100 */
[----:B------:R-:W-:Y:S02]  /*3410*/  USEL UR4, URZ, 0x1, UP0 ;  /* 0x00000001ff047887 */ /* 0x000fe40008000000 */
[----:B------:R-:W-:-:S04]  /*3420*/  USEL UR6, UR6, URZ, UP0 ;  /* 0x000000ff06067287 */ /* 0x000fc80008000000 */
[----:B------:R-:W-:Y:S02]  /*3430*/  LOP3.LUT R12, R12, UR4, RZ, 0x3c, !PT ;  /* 0x000000040c0c7c12 */ /* 0x000fe4000f8e3cff */
[----:B-1----:R-:W-:-:S04]  /*3440*/  SHF.L.U32 R5, R9, 0x1f, RZ ;  /* 0x0000001f09057819 */ /* 0x002fc800000006ff */
[----:B------:R-:W1:Y:S02]  /*3450*/  SYNCS.PHASECHK.TRANS64.TRYWAIT P1, [R0+URZ+0x140], R5 ;  /* 0x00014005000075a7 */ /* 0x000e6400080211ff */
[----:B-1----:R-:W-:Y:S05]  /*3460*/  @!P1 BRA `(.L_x_65) ;  /* 0x0000004400b09947 */ /* 0x002fea0003800000 */
.L_x_169:
[----:B------:R-:W-:Y:S01]  /*3470*/  LEA R4, R11, UR37, 0x4 ;  /* 0x000000250b047c11 */ /* 0x000fe2000f8e20ff */
[----:B-1----:R-:W-:Y:S01]  /*3480*/  VIADD R0, R0, 0x150 ;  /* 0x0000015000007836 */ /* 0x002fe20000000000 */
[----:B------:R-:W-:Y:S01]  /*3490*/  SEL R3, R3, RZ, P0 ;  /* 0x000000ff03037207 */ /* 0x000fe20000000000 */
[----:B------:R-:W-:-:S03]  /*34a0*/  VIADD R11, R11, 0x1 ;  /* 0x000000010b0b7836 */ /* 0x000fc60000000000 */
[----:B------:R-:W1:Y:S01]  /*34b0*/  LDS.128 R4, [R4+0x1d0] ;  /* 0x0001d00004047984 */ /* 0x000e620000000c00 */
[----:B------:R-:W-:Y:S02]  /*34c0*/  PRMT R0, RZ, 0x654, R0 ;  /* 0x00000654ff007816 */ /* 0x000fe40000000000 */
[C---:B------:R-:W-:Y:S01]  /*34d0*/  ISETP.NE.AND P1, PT, R11.reuse, 0x2, PT ;  /* 0x000000020b00780c */ /* 0x040fe20003f25270 */
[----:B------:R-:W-:Y:S01]  /*34e0*/  @!PT LDS RZ, [RZ] ;  /* 0x00000000fffff984 */ /* 0x000fe20000000800 */
[----:B------:R-:W-:Y:S01]  /*34f0*/  @!PT LDS RZ, [RZ] ;  /* 0x00000000fffff984 */ /* 0x000fe20000000800 */
[----:B------:R-:W-:Y:S01]  /*3500*/  @!PT LDS RZ, [RZ] ;  /* 0x00000000fffff984 */ /* 0x000fe20000000800 */
[----:B------:R-:W-:Y:S01]  /*3510*/  @!PT LDS RZ, [RZ] ;  /* 0x00000000fffff984 */ /* 0x000fe20000000800 */
[----:B------:R2:W-:Y:S06]  /*3520*/  MEMBAR.ALL.CTA ;  /* 0x0000000000007992 */ /* 0x0005ec0000008000 */
[----:B--2---:R-:W2:Y:S01]  /*3530*/  FENCE.VIEW.ASYNC.S ;  /* 0x00000000000073c6 */ /* 0x004ea20000000000 */
[----:B------:R-:W-:Y:S01]  /*3540*/  SEL R11, R11, RZ, P1 ;  /* 0x000000ff0b0b7207 */ /* 0x000fe20000800000 */
[----:B--2---:R2:W-:Y:S01]  /*3550*/  SYNCS.ARRIVE.TRANS64.RED.A1T0 RZ, [R0+URZ], RZ ;  /* 0x000000ff00ff79a7 */ /* 0x0045e200081004ff */
[----:B-1----:R-:W-:-:S02]  /*3560*/  LOP3.LUT P3, RZ, R6, 0x1, RZ, 0xc0, !PT ;  /* 0x0000000106ff7812 */ /* 0x002fc4000786c0ff */
[----:B------:R-:W-:-:S04]  /*3570*/  SEL R5, RZ, 0x1, P0 ;  /* 0x00000001ff057807 */ /* 0x000fc80000000000 */
[----:B------:R-:W-:Y:S02]  /*3580*/  LOP3.LUT R8, R8, R5, RZ, 0x3c, !PT ;  /* 0x0000000508087212 */ /* 0x000fe400078e3cff */
[----:B--2---:R-:W-:-:S04]  /*3590*/  SEL R0, RZ, 0x1, P1 ;  /* 0x00000001ff007807 */ /* 0x004fc80000800000 */
[----:B------:R-:W-:Y:S01]  /*35a0*/  LOP3.LUT R9, R9, R0, RZ, 0x3c, !PT ;  /* 0x0000000009097212 */ /* 0x000fe200078e3cff */
[----:B------:R-:W-:Y:S06]  /*35b0*/  @P3 BRA `(.L_x_66) ;  /* 0xfffffffc002c3947 */ /* 0x000fec000383ffff */
[----:B------:R-:W-:Y:S01]  /*35c0*/  ULEA UR5, UR6, UR37, 0x3 ;  /* 0x0000002506057291 */ /* 0x000fe2000f8e18ff */
[----:B------:R-:W-:-:S08]  /*35d0*/  SHF.L.U32 R3, R12, 0x1f, RZ ;  /* 0x0000001f0c037819 */ /* 0x000fd000000006ff */
[----:B------:R-:W1:Y:S02]  /*35e0*/  SYNCS.PHASECHK.TRANS64 P0, [UR5+0x150], R3 ;  /* 0x00015003ff0075a7 */ /* 0x000e640008001005 */
[----:B-1----:R-:W-:Y:S05]  /*35f0*/  @P0 BRA `(.L_x_67) ;  /* 0x0000000000080947 */ /* 0x002fea0003800000 */
[----:B------:R-:W1:Y:S02]  /*3600*/  SYNCS.PHASECHK.TRANS64.TRYWAIT P0, [UR5+0x150], R3 ;  /* 0x00015003ff0075a7 */ /* 0x000e640008001105 */
[----:B-1----:R-:W-:Y:S05]  /*3610*/  @!P0 BRA `(.L_x_68) ;  /* 0x0000004400588947 */ /* 0x002fea0003800000 */
.L_x_67:
[----:B------:R-:W-:-:S04]  /*3620*/  UIADD3 UR4, UPT, UPT, UR6, 0x1, URZ ;  /* 0x0000000106047890 */ /* 0x000fc8000fffe0ff */
[----:B------:R-:W-:-:S04]  /*3630*/  UISETP.NE.AND UP0, UPT, UR4, 0x2, UPT ;  /* 0x000000020400788c */ /* 0x000fc8000bf05270 */
[----:B------:R-:W-:Y:S02]  /*3640*/  USEL UR7, URZ, 0x1, UP0 ;  /* 0x00000001ff077887 */ /* 0x000fe40008000000 */
[----:B------:R-:W-:-:S04]  /*3650*/  USEL UR4, UR4, URZ, UP0 ;  /* 0x000000ff04047287 */ /* 0x000fc80008000000 */
[----:B------:R-:W-:Y:S01]  /*3660*/  ULEA UR4, UR4, UR37, 0x3 ;  /* 0x0000002504047291 */ /* 0x000fe2000f8e18ff */
[----:B-1----:R-:W-:-:S04]  /*3670*/  LOP3.LUT R3, R12, UR7, RZ, 0x3c, !PT ;  /* 0x000000070c037c12 */ /* 0x002fc8000f8e3cff */
[----:B------:R-:W-:-:S04]  /*3680*/  SHF.L.U32 R0, R3, 0x1f, RZ ;  /* 0x0000001f03007819 */ /* 0x000fc800000006ff */
[----:B------:R-:W1:Y:S02]  /*3690*/  SYNCS.PHASECHK.TRANS64 P0, [UR4+0x150], R0 ;  /* 0x00015000ff0075a7 */ /* 0x000e640008001004 */
[----:B-1----:R-:W-:Y:S05]  /*36a0*/  @P0 EXIT ;  /* 0x000000000000094d */ /* 0x002fea0003800000 */
[----:B------:R-:W-:Y:S02]  /*36b0*/  SHF.L.U32 R3, R3, 0x1f, RZ ;  /* 0x0000001f03037819 */ /* 0x000fe400000006ff */
[----:B------:R-:W-:-:S07]  /*36c0*/  MOV R0, UR4 ;  /* 0x0000000400007c02 */ /* 0x000fce0008000f00 */
.L_x_69:
[----:B-1----:R1:W2:Y:S02]  /*36d0*/  SYNCS.PHASECHK.TRANS64.TRYWAIT P0, [R0+URZ+0x150], R3 ;  /* 0x00015003000075a7 */ /* 0x0022a400080011ff */
[----:B--2---:R-:W-:Y:S05]  /*36e0*/  @!P0 NANOSLEEP.SYNCS 0x989680 ;  /* 0x009896800000895d */ /* 0x004fea0003900000 */
[----:B------:R-:W2:Y:S02]  /*36f0*/  @!P0 SYNCS.PHASECHK.TRANS64 P0, [R0+URZ+0x150], R3 ;  /* 0x00015003000085a7 */ /* 0x000ea400080010ff */
[----:B--2---:R-:W-:Y:S05]  /*3700*/  @P0 EXIT ;  /* 0x000000000000094d */ /* 0x004fea0003800000 */
[----:B------:R-:W-:Y:S05]  /*3710*/  BRA `(.L_x_69) ;  /* 0xfffffffc00ec7947 */ /* 0x000fea000383ffff */
.L_x_62:
[----:B------:R-:W-:Y:S05]  /*3720*/  BRA.U UP4, `(.L_x_70) ;  /* 0x0000001104d87547 */ /* 0x000fea000b800000 */
[----:B------:R-:W-:Y:S01]  /*3730*/  UMOV UR6, 0x40 ;  /* 0x0000004000067882 */ /* 0x000fe20000000000 */
[----:B------:R-:W-:Y:S01]  /*3740*/  NOP ;  /* 0x0000000000007918 */ /* 0x000fe20000000000 */
[----:B------:R-:W-:Y:S01]  /*3750*/  ULEA UR6, UR37, UR6, 0x18 ;  /* 0x0000000625067291 */ /* 0x000fe2000f8ec0ff */
[----:B------:R-:W-:Y:S02]  /*3760*/  UMOV UR7, 0x400 ;  /* 0x0000040000077882 */ /* 0x000fe40000000000 */
[----:B------:R-:W-:-:S06]  /*3770*/  ULEA UR37, UR37, UR7, 0x18 ;  /* 0x0000000725257291 */ /* 0x000fcc000f8ec0ff */
[----:B------:R-:W1:Y:S02]  /*3780*/  LDS.U8 R2, [UR6+0x1c] ;  /* 0x00001c06ff027984 */ /* 0x000e640008000000 */
[----:B-1----:R-:W-:-:S13]  /*3790*/  ISETP.NE.AND P0, PT, R2, RZ, PT ;  /* 0x000000ff0200720c */ /* 0x002fda0003f05270 */
[----:B------:R-:W-:Y:S05]  /*37a0*/  @P0 BRA `(.L_x_71) ;  /* 0x0000000400080947 */ /* 0x000fea0003800000 */
[----:B------:R-:W-:Y:S02]  /*37b0*/  UISETP.NE.U32.AND UP0, UPT, UR5, 0x1, UPT ;  /* 0x000000010500788c */ /* 0x000fe4000bf05070 */
[----:B------:R-:W-:-:S07]  /*37c0*/  UIADD3 UR8, UPT, UPT, UR6, 0x8, URZ ;  /* 0x0000000806087890 */ /* 0x000fce000fffe0ff */
[----:B------:R-:W-:Y:S05]  /*37d0*/  BRA.U !UP0, `(.L_x_72) ;  /* 0x00000001089c7547 */ /* 0x000fea000b800000 */
[----:B------:R-:W-:Y:S01]  /*37e0*/  ELECT P0, URZ, PT ;  /* 0x0000000000ff782f */ /* 0x000fe20003800000 */
[----:B------:R-:W-:-:S12]  /*37f0*/  BSSY B0, `(.L_x_72) ;  /* 0x0000025000007945 */ /* 0x000fd80003800000 */
[----:B------:R-:W-:Y:S05]  /*3800*/  @!P0 BRA `(.L_x_73) ;  /* 0x00000000008c8947 */ /* 0x000fea0003800000 */
[----:B------:R-:W-:-:S05]  /*3810*/  UMOV UR7, 0x10 ;  /* 0x0000001000077882 */ /* 0x000fca0000000000 */
[----:B------:R-:W-:Y:S04]  /*3820*/  DEPBAR.LE SB1, 0x36 ;  /* 0x00009d800000791a */ /* 0x000fe80000000000 */
[----:B------:R-:W1:Y:S02]  /*3830*/  UTCATOMSWS.2CTA.FIND_AND_SET.ALIGN UP1, UR7, UR7 ;  /* 0x00000007000775e3 */ /* 0x000e640008220800 */
[----:B-1----:R-:W-:Y:S01]  /*3840*/  MOV R11, UR7 ;  /* 0x00000007000b7c02 */ /* 0x002fe20008000f00 */
[----:B------:R-:W-:Y:S06]  /*3850*/  BRA.U UP1, `(.L_x_74) ;  /* 0x0000000101187547 */ /* 0x000fec000b800000 */
.L_x_75:
[----:B------:R-:W-:Y:S05]  /*3860*/  NANOSLEEP 0x64 ;  /* 0x000000640000795d */ /* 0x000fea0003800000 */
[----:B------:R-:W-:-:S05]  /*3870*/  UMOV UR7, 0x10 ;  /* 0x0000001000077882 */ /* 0x000fca0000000000 */
[----:B------:R-:W-:Y:S04]  /*3880*/  DEPBAR.LE SB1, 0x36 ;  /* 0x00009d800000791a */ /* 0x000fe80000000000 */
[----:B------:R-:W1:Y:S02]  /*3890*/  UTCATOMSWS.2CTA.FIND_AND_SET.ALIGN UP1, UR7, UR7 ;  /* 0x00000007000775e3 */ /* 0x000e640008220800 */
[----:B-1----:R-:W-:Y:S01]  /*38a0*/  MOV R11, UR7 ;  /* 0x00000007000b7c02 */ /* 0x002fe20008000f00 */
[----:B------:R-:W-:Y:S05]  /*38b0*/  BRA.U !UP1, `(.L_x_75) ;  /* 0xfffffffd09e87547 */ /* 0x000fea000b83ffff */
.L_x_74:
[----:B------:R-:W1:Y:S01]  /*38c0*/  LDS R5, [UR6+0x10] ;  /* 0x00001006ff057984 */ /* 0x000e620008000800 */
[----:B------:R-:W-:Y:S01]  /*38d0*/  IMAD.U32 R3, RZ, RZ, UR37 ;  /* 0x00000025ff037e24 */ /* 0x000fe2000f8e00ff */
[----:B------:R-:W-:-:S03]  /*38e0*/  MOV R2, UR4 ;  /* 0x0000000400027c02 */ /* 0x000fc60008000f00 */
[----:B------:R-:W-:Y:S01]  /*38f0*/  VIADD R3, R3, 0x1f0 ;  /* 0x000001f003037836 */ /* 0x000fe20000000000 */
[----:B-1----:R-:W-:-:S04]  /*3900*/  SHF.L.U32 R5, R5, 0x1f, RZ ;  /* 0x0000001f05057819 */ /* 0x002fc800000006ff */
[----:B------:R-:W1:Y:S02]  /*3910*/  SYNCS.PHASECHK.TRANS64.TRYWAIT P0, [UR6+0x8], R5 ;  /* 0x00000805ff0075a7 */ /* 0x000e640008001106 */
[----:B-1----:R-:W-:Y:S05]  /*3920*/  @P0 BRA `(.L_x_76) ;  /* 0x0000000000080947 */ /* 0x002fea0003800000 */
[----:B------:R-:W1:Y:S02]  /*3930*/  SYNCS.PHASECHK.TRANS64.TRYWAIT P0, [UR6+0x8], R5 ;  /* 0x00000805ff0075a7 */ /* 0x000e640008001106 */
[----:B-1----:R-:W-:Y:S05]  /*3940*/  @!P0 BRA `(.L_x_77) ;  /* 0x0000004000a48947 */ /* 0x002fea0003800000 */
.L_x_76:
[----:B-1----:R-:W-:Y:S01]  /*3950*/  HFMA2 R4, -RZ, RZ, 0, 5.9604644775390625e-08 ;  /* 0x00000001ff047431 */ /* 0x002fe200000001ff */
[----:B------:R-:W-:Y:S01]  /*3960*/  UPRMT UR7, UR4, 0x654, UR8 ;  /* 0x0000065404077896 */ /* 0x000fe20008000008 */
[----:B------:R-:W-:Y:S01]  /*3970*/  IMAD.MOV.U32 R6, RZ, RZ, 0xffff ;  /* 0x0000ffffff067424 */ /* 0x000fe200078e00ff */
[----:B------:R-:W-:Y:S01]  /*3980*/  PRMT R2, R2, 0x654, R3 ;  /* 0x0000065402027816 */ /* 0x000fe20000000003 */
[----:B------:R-:W-:Y:S02]  /*3990*/  IMAD.MOV.U32 R5, RZ, RZ, 0x4 ;  /* 0x00000004ff057424 */ /* 0x000fe400078e00ff */
[----:B------:R-:W-:Y:S01]  /*39a0*/  IMAD.SHL.U32 R9, R11, 0x20, RZ ;  /* 0x000000200b097824 */ /* 0x000fe200078e00ff */
[----:B------:R-:W-:Y:S02]  /*39b0*/  MOV R3, UR7 ;  /* 0x0000000700037c02 */ /* 0x000fe40008000f00 */
[-C--:B------:R-:W-:Y:S01]  /*39c0*/  SHF.L.U32 R7, R6, R11.reuse, RZ ;  /* 0x0000000b06077219 */ /* 0x080fe200000006ff */
[----:B------:R1:W-:Y:S01]  /*39d0*/  SYNCS.ARRIVE.TRANS64.RED RZ, [UR7], R5 ;  /* 0x00000005ffff79a7 */ /* 0x0003e20008000407 */
[----:B------:R-:W-:Y:S01]  /*39e0*/  SHF.L.U32 R6, R4, R11, RZ ;  /* 0x0000000b04067219 */ /* 0x000fe200000006ff */
[----:B------:R1:W-:Y:S04]  /*39f0*/  STS [UR37+0x1f0], R9 ;  /* 0x0001f009ff007988 */ /* 0x0003e80008000825 */
[----:B------:R1:W-:Y:S04]  /*3a00*/  STAS [R2.64], R11 ;  /* 0x0000000b02007dbd */ /* 0x0003e8000c0008ff */
[----:B------:R1:W-:Y:S04]  /*3a10*/  ATOMS.OR RZ, [UR6+0x14], R7 ;  /* 0x00001407ffff798c */ /* 0x0003e8000b000006 */
[----:B------:R1:W-:Y:S04]  /*3a20*/  ATOMS.OR RZ, [UR6+0x18], R6 ;  /* 0x00001806ffff798c */ /* 0x0003e8000b000006 */
[----:B------:R1:W-:Y:S02]  /*3a30*/  ATOMS.XOR RZ, [UR6+0x10], R4 ;  /* 0x00001004ffff798c */ /* 0x0003e4000b800006 */
.L_x_73:
[----:B------:R-:W-:Y:S05]  /*3a40*/  BSYNC B0 ;  /* 0x0000000000007941 */ /* 0x000fea0003800000 */
.L_x_72:
[----:B------:R-:W-:Y:S05]  /*3a50*/  BRA.U UP0, `(.L_x_78) ;  /* 0x00000001006c7547 */ /* 0x000fea000b800000 */
[----:B------:R-:W-:-:S03]  /*3a60*/  UMOV UR7, 0xffffffff ;  /* 0xffffffff00077882 */ /* 0x000fc60000000000 */
[----:B------:R-:W-:Y:S05]  /*3a70*/  BRA.DIV UR7, `(.L_x_79) ;  /* 0x0000004207707947 */ /* 0x000fea000b800000 */
[----:B------:R-:W-:-:S13]  /*3a80*/  ELECT P6, URZ, PT ;  /* 0x0000000000ff782f */ /* 0x000fda00038c0000 */
.L_x_173:
[----:B------:R-:W-:Y:S05]  /*3a90*/  @!P6 BRA `(.L_x_78) ;  /* 0x00000000005ce947 */ /* 0x000fea0003800000 */
[----:B-1----:R-:W1:Y:S02]  /*3aa0*/  LDS R3, [UR6+0x10] ;  /* 0x00001006ff037984 */ /* 0x002e640008000800 */
[----:B-1----:R-:W-:-:S04]  /*3ab0*/  SHF.L.U32 R3, R3, 0x1f, RZ ;  /* 0x0000001f03037819 */ /* 0x002fc800000006ff */
[----:B------:R-:W1:Y:S02]  /*3ac0*/  SYNCS.PHASECHK.TRANS64.TRYWAIT P0, [UR6+0x8], R3 ;  /* 0x00000803ff0075a7 */ /* 0x000e640008001106 */
[----:B-1----:R-:W-:Y:S05]  /*3ad0*/  @P0 BRA `(.L_x_80) ;  /* 0x0000000000080947 */ /* 0x002fea0003800000 */
[----:B------:R-:W1:Y:S02]  /*3ae0*/  SYNCS.PHASECHK.TRANS64.TRYWAIT P0, [UR6+0x8], R3 ;  /* 0x00000803ff0075a7 */ /* 0x000e640008001106 */
[----:B-1----:R-:W-:Y:S05]  /*3af0*/  @!P0 BRA `(.L_x_81) ;  /* 0x0000004000708947 */ /* 0x002fea0003800000 */
.L_x_80:
[----:B------:R-:W2:Y:S01]  /*3b00*/  LDS R5, [UR37+0x1f0] ;  /* 0x0001f025ff057984 */ /* 0x000ea20008000800 */
[----:B-1----:R-:W-:Y:S02]  /*3b10*/  HFMA2 R2, -RZ, RZ, 0, 5.9604644775390625e-08 ;  /* 0x00000001ff027431 */ /* 0x002fe400000001ff */
[----:B------:R-:W-:Y:S01]  /*3b20*/  IMAD.MOV.U32 R3, RZ, RZ, 0xffff ;  /* 0x0000ffffff037424 */ /* 0x000fe200078e00ff */
[----:B------:R-:W-:Y:S01]  /*3b30*/  UPRMT UR7, UR4, 0x654, UR8 ;  /* 0x0000065404077896 */ /* 0x000fe20008000008 */
[----:B--2---:R-:W-:-:S03]  /*3b40*/  IMAD.SHL.U32 R4, R5, 0x20, RZ ;  /* 0x0000002005047824 */ /* 0x004fc600078e00ff */
[-C--:B------:R-:W-:Y:S02]  /*3b50*/  SHF.L.U32 R3, R3, R5.reuse, RZ ;  /* 0x0000000503037219 */ /* 0x080fe400000006ff */
[----:B------:R-:W-:Y:S01]  /*3b60*/  SHF.L.U32 R5, R2, R5, RZ ;  /* 0x0000000502057219 */ /* 0x000fe200000006ff */
[----:B------:R2:W-:Y:S04]  /*3b70*/  STS [UR37+0x1f0], R4 ;  /* 0x0001f004ff007988 */ /* 0x0005e80008000825 */
[----:B------:R2:W-:Y:S04]  /*3b80*/  ATOMS.OR RZ, [UR6+0x14], R3 ;  /* 0x00001403ffff798c */ /* 0x0005e8000b000006 */
[----:B------:R2:W-:Y:S01]  /*3b90*/  ATOMS.OR RZ, [UR6+0x18], R5 ;  /* 0x00001805ffff798c */ /* 0x0005e2000b000006 */
[----:B------:R-:W-:Y:S03]  /*3ba0*/  SYNCS.ARRIVE.TRANS64.RED.A1T0 RZ, [UR7], RZ ;  /* 0x000000ffffff79a7 */ /* 0x000fe60008100407 */
[----:B------:R2:W-:Y:S01]  /*3bb0*/  ATOMS.XOR RZ, [UR6+0x10], R2 ;  /* 0x00001002ffff798c */ /* 0x0005e2000b800006 */
[----:B------:R-:W-:Y:S05]  /*3bc0*/  BRA `(.L_x_78) ;  /* 0x0000000000107947 */ /* 0x000fea0003800000 */
.L_x_71:
[----:B------:R-:W-:-:S05]  /*3bd0*/  MOV R2, 0xffffffff ;  /* 0xffffffff00027802 */ /* 0x000fca0000000f00 */
[----:B------:R1:W-:Y:S02]  /*3be0*/  STS [UR37+0x1f0], R2 ;  /* 0x0001f002ff007988 */ /* 0x0003e40008000825 */
[----:B-1----:R-:W-:Y:S02]  /*3bf0*/  MOV R2, 0x3c10 ;  /* 0x00003c1000027802 */ /* 0x002fe40000000f00 */
[----:B-----5:R-:W-:Y:S05]  /*3c00*/  CALL.REL.NOINC `($__internal_1_$__cuda_sm10x_tcgen05_guardrail_trap_phase_invalid_during_alloc) ;  /* 0x0000004400787944 */ /* 0x020fea0003c00000 */
.L_x_78:
[----:B------:R-:W-:Y:S05]  /*3c10*/  WARPSYNC.ALL ;  /* 0x0000000000007948 */ /* 0x000fea0003800000 */
[----:B------:R-:W3:Y:S01]  /*3c20*/  S2UR UR7, SR_CgaCtaId ;  /* 0x00000000000779c3 */ /* 0x000ee20000008800 */
[----:B------:R-:W-:Y:S01]  /*3c30*/  UMOV UR6, 0x400 ;  /* 0x0000040000067882 */ /* 0x000fe20000000000 */
[----:B------:R-:W-:-:S06]  /*3c40*/  NOP ;  /* 0x0000000000007918 */ /* 0x000fcc0000000000 */
[----:B------:R-:W-:Y:S06]  /*3c50*/  BAR.ARV 0x6, 0xa0 ;  /* 0x0182800000007b1d */ /* 0x000fec0000002000 */
[----:B------:R-:W4:Y:S01]  /*3c60*/  LDCU UR8, c[0x0][0x38c] ;  /* 0x00007180ff0877ac */ /* 0x000f220008000800 */
[----:B------:R-:W-:Y:S01]  /*3c70*/  LOP3.LUT R0, R0, 0xffff, RZ, 0xc0, !PT ;  /* 0x0000ffff00007812 */ /* 0x000fe200078ec0ff */
[----:B-1----:R-:W-:Y:S01]  /*3c80*/  IMAD.MOV.U32 R9, RZ, RZ, 0x1 ;  /* 0x00000001ff097424 */ /* 0x002fe200078e00ff */
[----:B------:R-:W-:Y:S01]  /*3c90*/  LOP3.LUT R8, R8, 0xffff, RZ, 0xc0, !PT ;  /* 0x0000ffff08087812 */ /* 0x000fe200078ec0ff */
[----:B------:R-:W-:Y:S01]  /*3ca0*/  UMOV UR19, URZ ;  /* 0x000000ff00137c82 */ /* 0x000fe20008000000 */
[----:B------:R-:W-:Y:S01]  /*3cb0*/  R2UR UR11, R0 ;  /* 0x00000000000b72ca */ /* 0x000fe200000e0000 */
[----:B------:R-:W-:Y:S01]  /*3cc0*/  UMOV UR18, URZ ;  /* 0x000000ff00127c82 */ /* 0x000fe20008000000 */
[----:B------:R-:W-:Y:S01]  /*3cd0*/  R2UR UR12, R8 ;  /* 0x00000000080c72ca */ /* 0x000fe200000e0000 */
[----:B------:R-:W-:Y:S01]  /*3ce0*/  IMAD.MOV.U32 R8, RZ, RZ, RZ ;  /* 0x000000ffff087224 */ /* 0x000fe200078e00ff */
[----:B------:R-:W-:Y:S01]  /*3cf0*/  UMOV UR17, URZ ;  /* 0x000000ff00117c82 */ /* 0x000fe20008000000 */
[----:B---3--:R-:W-:-:S02]  /*3d00*/  ULEA UR7, UR7, UR6, 0x18 ;  /* 0x0000000607077291 */ /* 0x008fc4000f8ec0ff */
[----:B------:R-:W-:Y:S02]  /*3d10*/  UISETP.NE.AND UP2, UPT, UR5, URZ, UPT ;  /* 0x000000ff0500728c */ /* 0x000fe4000bf45270 */
[----:B------:R-:W-:Y:S02]  /*3d20*/  UIADD3 UR13, UPT, UPT, UR7, 0x2400, URZ ;  /* 0x00002400070d7890 */ /* 0x000fe4000fffe0ff */
[----:B------:R-:W-:Y:S02]  /*3d30*/  UIADD3 UR14, UPT, UPT, UR7, 0x26400, URZ ;  /* 0x00026400070e7890 */ /* 0x000fe4000fffe0ff */
[----:B----4-:R-:W-:Y:S01]  /*3d40*/  UIADD3 UR8, UPT, UPT, UR8, 0x7f, URZ ;  /* 0x0000007f08087890 */ /* 0x010fe2000fffe0ff */
[----:B--2---:R-:W1:Y:S01]  /*3d50*/  LDS R2, [UR7+0x1f0] ;  /* 0x0001f007ff027984 */ /* 0x004e620008000800 */
[----:B------:R-:W-:Y:S02]  /*3d60*/  USHF.R.U32.HI UR13, URZ, 0x4, UR13 ;  /* 0x00000004ff0d7899 */ /* 0x000fe4000801160d */
[----:B------:R-:W-:-:S02]  /*3d70*/  USHF.R.S32.HI UR6, URZ, 0x1f, UR8 ;  /* 0x0000001fff067899 */ /* 0x000fc40008011408 */
[----:B------:R-:W-:Y:S02]  /*3d80*/  USHF.R.U32.HI UR14, URZ, 0x4, UR14 ;  /* 0x00000004ff0e7899 */ /* 0x000fe4000801160e */
[----:B------:R-:W-:Y:S02]  /*3d90*/  ULEA.HI UR6, UR6, UR8, URZ, 0x7 ;  /* 0x0000000806067291 */ /* 0x000fe4000f8f38ff */
[----:B------:R-:W-:Y:S02]  /*3da0*/  ULOP3.LUT UR13, UR13, 0x3fff, URZ, 0xc0, !UPT ;  /* 0x00003fff0d0d7892 */ /* 0x000fe4000f8ec0ff */
[----:B------:R-:W-:Y:S02]  /*3db0*/  USHF.R.S32.HI UR6, URZ, 0x7, UR6 ;  /* 0x00000007ff067899 */ /* 0x000fe40008011406 */
[----:B------:R-:W-:Y:S02]  /*3dc0*/  ULOP3.LUT UR14, UR14, 0x3fff, URZ, 0xc0, !UPT ;  /* 0x00003fff0e0e7892 */ /* 0x000fe4000f8ec0ff */
[----:B------:R-:W-:Y:S01]  /*3dd0*/  UISETP.LT.AND UP0, UPT, UR6, 0x1, UPT ;  /* 0x000000010600788c */ /* 0x000fe2000bf01270 */
[----:B------:R-:W-:Y:S01]  /*3de0*/  UMOV UR28, 0x0 ;  /* 0x00000000001c7882 */ /* 0x000fe20000000000 */
[----:B------:R-:W-:Y:S01]  /*3df0*/  UMOV UR29, 0x81004a0 ;  /* 0x081004a0001d7882 */ /* 0x000fe20000000000 */
[----:B------:R-:W-:-:S02]  /*3e00*/  ULOP3.LUT UR13, UR13, 0x10000, URZ, 0xfc, !UPT ;  /* 0x000100000d0d7892 */ /* 0x000fc4000f8efcff */
[----:B------:R-:W-:Y:S02]  /*3e10*/  ULOP3.LUT UR14, UR14, 0x10000, URZ, 0xfc, !UPT ;  /* 0x000100000e0e7892 */ /* 0x000fe4000f8efcff */
[----:B------:R-:W-:Y:S01]  /*3e20*/  USEL UR20, UR6, 0x1, !UP0 ;  /* 0x0000000106147887 */ /* 0x000fe2000c000000 */
[----:B------:R-:W-:Y:S01]  /*3e30*/  UMOV UR26, 0x0 ;  /* 0x00000000001a7882 */ /* 0x000fe20000000000 */
[----:B------:R-:W-:Y:S01]  /*3e40*/  UMOV UR27, 0x81004a0 ;  /* 0x081004a0001b7882 */ /* 0x000fe20000000000 */
[----:B------:R-:W-:Y:S01]  /*3e50*/  UMOV UR24, 0x0 ;  /* 0x0000000000187882 */ /* 0x000fe20000000000 */
[----:B------:R-:W-:Y:S01]  /*3e60*/  UMOV UR25, 0x81004a0 ;  /* 0x081004a000197882 */ /* 0x000fe20000000000 */
[----:B------:R-:W-:Y:S01]  /*3e70*/  UMOV UR22, 0x0 ;  /* 0x0000000000167882 */ /* 0x000fe20000000000 */
[----:B------:R-:W-:Y:S01]  /*3e80*/  UMOV UR23, 0x81004a0 ;  /* 0x081004a000177882 */ /* 0x000fe20000000000 */
[----:B-1----:R-:W-:Y:S02]  /*3e90*/  R2UR UR21, R2 ;  /* 0x00000000021572ca */ /* 0x002fe400000e0000 */
[----:B------:R-:W-:-:S13]  /*3ea0*/  CS2R R2, SRZ ;  /* 0x0000000000027805 */ /* 0x000fda000001ff00 */
.L_x_89:
[C---:B------:R-:W-:Y:S02]  /*3eb0*/  LEA R0, R8.reuse, UR7, 0x3 ;  /* 0x0000000708007c11 */ /* 0x040fe4000f8e18ff */
[----:B------:R-:W-:Y:S02]  /*3ec0*/  SHF.L.U32 R5, R3, 0x1f, RZ ;  /* 0x0000001f03057819 */ /* 0x000fe400000006ff */
[----:B------:R-:W-:Y:S02]  /*3ed0*/  LEA R4, R8, UR7, 0x4 ;  /* 0x0000000708047c11 */ /* 0x000fe4000f8e20ff */
[----:B------:R-:W1:Y:S02]  /*3ee0*/  SYNCS.PHASECHK.TRANS64.TRYWAIT P0, [R0+URZ+0x140], R5 ;  /* 0x00014005000075a7 */ /* 0x000e6400080011ff */
[----:B-1-34-:R-:W-:Y:S05]  /*3ef0*/  @!P0 BRA `(.L_x_82) ;  /* 0x0000003c00888947 */ /* 0x01afea0003800000 */
.L_x_174:
[----:B-1----:R-:W1:Y:S01]  /*3f00*/  LDS.128 R4, [R4+0x1d0] ;  /* 0x0001d00004047984 */ /* 0x002e620000000c00 */
[----:B------:R-:W-:Y:S02]  /*3f10*/  VIADD R0, R0, 0x150 ;  /* 0x0000015000007836 */ /* 0x000fe40000000000 */
[----:B------:R-:W-:Y:S01]  /*3f20*/  VIADD R8, R8, 0x1 ;  /* 0x0000000108087836 */ /* 0x000fe20000000000 */
[----:B------:R-:W-:Y:S01]  /*3f30*/  @!PT LDS RZ, [RZ] ;  /* 0x00000000fffff984 */ /* 0x000fe20000000800 */
[----:B------:R-:W-:Y:S01]  /*3f40*/  @!PT LDS RZ, [RZ] ;  /* 0x00000000fffff984 */ /* 0x000fe20000000800 */
[----:B------:R-:W-:Y:S01]  /*3f50*/  @!PT LDS RZ, [RZ] ;  /* 0x00000000fffff984 */ /* 0x000fe20000000800 */
[----:B------:R-:W-:Y:S01]  /*3f60*/  @!PT LDS RZ, [RZ] ;  /* 0x00000000fffff984 */ /* 0x000fe20000000800 */
[----:B------:R2:W-:Y:S06]  /*3f70*/  MEMBAR.ALL.CTA ;  /* 0x0000000000007992 */ /* 0x0005ec0000008000 */
[----:B--2---:R-:W2:Y:S01]  /*3f80*/  FENCE.VIEW.ASYNC.S ;  /* 0x00000000000073c6 */ /* 0x004ea20000000000 */
[----:B------:R-:W-:-:S04]  /*3f90*/  PRMT R0, RZ, 0x654, R0 ;  /* 0x00000654ff007816 */ /* 0x000fc80000000000 */
[----:B--2---:R2:W-:Y:S01]  /*3fa0*/  SYNCS.ARRIVE.TRANS64.RED.A1T0 RZ, [R0+URZ], RZ ;  /* 0x000000ff00ff79a7 */ /* 0x0045e200081004ff */
[----:B-1----:R-:W-:Y:S01]  /*3fb0*/  LOP3.LUT P1, RZ, R6, 0x1, RZ, 0xc0, !PT ;  /* 0x0000000106ff7812 */ /* 0x002fe2000782c0ff */
[----:B--2---:R-:W-:-:S12]  /*3fc0*/  BRA.U UP2, `(.L_x_83) ;  /* 0x0000000502087547 */ /* 0x004fd8000b800000 */
[----:B------:R-:W1:Y:S01]  /*3fd0*/  LDCU UR8, c[0x0][0x38c] ;  /* 0x00007180ff0877ac */ /* 0x000e620008000800 */
[----:B------:R-:W-:Y:S02]  /*3fe0*/  PLOP3.LUT P2, PT, PT, PT, PT, 0x80, 0x8 ;  /* 0x000000000008781c */ /* 0x000fe40003f4f070 */
[----:B------:R-:W-:Y:S01]  /*3ff0*/  SHF.L.U32 R5, R9, 0x1f, RZ ;  /* 0x0000001f09057819 */ /* 0x000fe200000006ff */
[----:B------:R-:W-:Y:S02]  /*4000*/  ULEA UR9, UR19, UR7, 0x3 ;  /* 0x0000000713097291 */ /* 0x000fe4000f8e18ff */
[----:B------:R-:W-:Y:S02]  /*4010*/  ULEA UR10, UR19, UR21, 0x5 ;  /* 0x00000015130a7291 */ /* 0x000fe4000f8e28ff */
[----:B-1----:R-:W-:-:S06]  /*4020*/  UISETP.GE.AND UP0, UPT, UR8, 0x1, UPT ;  /* 0x000000010800788c */ /* 0x002fcc000bf06270 */
[----:B------:R-:W-:-:S05]  /*4030*/  PLOP3.LUT P0, PT, PT, PT, UP0, 0x80, 0x8 ;  /* 0x000000000008781c */ /* 0x000fca0003f0f008 */
[----:B------:R-:W-:-:S08]  /*4040*/  @UP0 ULEA UR8, UR18, UR7, 0x3 ;  /* 0x0000000712080291 */ /* 0x000fd0000f8e18ff */
[----:B------:R-:W-:-:S04]  /*4050*/  @P0 SHF.L.U32 R0, R2, 0x1f, RZ ;  /* 0x0000001f02000819 */ /* 0x000fc800000006ff */
[----:B------:R1:W2:Y:S01]  /*4060*/  @P0 SYNCS.PHASECHK.TRANS64.TRYWAIT P2, [UR8], R0 ;  /* 0x00000000ff0005a7 */ /* 0x0002a20008041108 */
[----:B------:R-:W3:Y:S02]  /*4070*/  SYNCS.PHASECHK.TRANS64.TRYWAIT P0, [UR9+0x180], R5 ;  /* 0x00018005ff0075a7 */ /* 0x000ee40008001109 */
[----:B-123--:R-:W-:Y:S05]  /*4080*/  @!P0 BRA `(.L_x_84) ;  /* 0x0000003c00388947 */ /* 0x00efea0003800000 */
.L_x_176:
[----:B------:R-:W-:Y:S01]  /*4090*/  UMOV UR16, UR17 ;  /* 0x0000001100107c82 */ /* 0x000fe20008000000 */
[----:B------:R-:W-:Y:S05]  /*40a0*/  BRA.U !UP0, `(.L_x_85) ;  /* 0x0000000108c07547 */ /* 0x000fea000b800000 */
[----:B------:R-:W-:Y:S02]  /*40b0*/  UIADD3 UR16, UPT, UPT, UR20, UR17, URZ ;  /* 0x0000001114107290 */ /* 0x000fe4000fffe0ff */
[----:B------:R-:W-:Y:S01]  /*40c0*/  UPLOP3.LUT UP3, UPT, UPT, UPT, UPT, 0x40, 0x4 ;  /* 0x000000000004789c */ /* 0x000fe20003f6e870 */
[----:B------:R-:W-:Y:S01]  /*40d0*/  UMOV UR15, UR6 ;  /* 0x00000006000f7c82 */ /* 0x000fe20008000000 */
[----:B------:R-:W-:-:S09]  /*40e0*/  UMOV UR46, UR18 ;  /* 0x00000012002e7c82 */ /* 0x000fd20008000000 */
.L_x_88:
[----:B--2---:R-:W-:Y:S01]  /*40f0*/  ULEA UR8, UR46, UR7, 0x3 ;  /* 0x000000072e087291 */ /* 0x004fe2000f8e18ff */
[----:B---3--:R-:W-:Y:S11]  /*4100*/  @P2 BRA `(.L_x_86) ;  /* 0x00000000000c2947 */ /* 0x008ff60003800000 */
[----:B-1----:R-:W-:Y:S04]  /*4110*/  SHF.L.U32 R5, R2, 0x1f, RZ ;  /* 0x0000001f02057819 */ /* 0x002fe800000006ff */
[----:B------:R-:W1:Y:S02]  /*4120*/  SYNCS.PHASECHK.TRANS64.TRYWAIT P0, [UR8], R5 ;  /* 0x00000005ff0075a7 */ /* 0x000e640008001108 */
[----:B-1----:R-:W-:Y:S05]  /*4130*/  @!P0 BRA `(.L_x_87) ;  /* 0x0000003c00248947 */ /* 0x002fea0003800000 */
.L_x_86:
[----:B------:R-:W-:Y:S01]  /*4140*/  UISETP.NE.AND UP0, UPT, UR15, 0x1, UPT ;  /* 0x000000010f00788c */ /* 0x000fe2000bf05270 */
[----:B------:R-:W-:Y:S01]  /*4150*/  PLOP3.LUT P2, PT, PT, PT, PT, 0x80, 0x8 ;  /* 0x000000000008781c */ /* 0x000fe20003f4f070 */
[----:B------:R-:W-:Y:S02]  /*4160*/  UIADD3 UR18, UPT, UPT, UR46, 0x1, URZ ;  /* 0x000000012e127890 */ /* 0x000fe4000fffe0ff */
[----:B------:R-:W-:Y:S02]  /*4170*/  ULEA UR32, UR46, UR14, 0x8 ;  /* 0x0000000e2e207291 */ /* 0x000fe4000f8e40ff */
[----:B------:R-:W-:Y:S01]  /*4180*/  UISETP.NE.AND UP1, UPT, UR18, 0x12, UPT ;  /* 0x000000121200788c */ /* 0x000fe2000bf25270 */
[----:B------:R-:W-:Y:S01]  /*4190*/  PLOP3.LUT P0, PT, PT, PT, UP0, 0x80, 0x8 ;  /* 0x000000000008781c */ /* 0x000fe20003f0f008 */
[----:B------:R-:W-:Y:S02]  /*41a0*/  UIADD3 UR44, UPT, UPT, UR32, 0x2, URZ ;  /* 0x00000002202c7890 */ /* 0x000fe4000fffe0ff */
[----:B------:R-:W-:Y:S02]  /*41b0*/  USEL UR31, URZ, 0x1, UP1 ;  /* 0x00000001ff1f7887 */ /* 0x000fe40008800000 */
[----:B------:R-:W-:Y:S02]  /*41c0*/  USEL UR18, UR18, URZ, UP1 ;  /* 0x000000ff12127287 */ /* 0x000fe40008800000 */
[----:B------:R-:W-:Y:S02]  /*41d0*/  UIADD3 UR40, UPT, UPT, UR32, 0x4, URZ ;  /* 0x0000000420287890 */ /* 0x000fe4000fffe0ff */
[----:B------:R-:W-:Y:S01]  /*41e0*/  @UP0 ULEA UR30, UR18, UR7, 0x3 ;  /* 0x00000007121e0291 */ /* 0x000fe2000f8e18ff */
[----:B------:R-:W-:Y:S01]  /*41f0*/  LOP3.LUT R2, R2, UR31, RZ, 0x3c, !PT ;  /* 0x0000001f02027c12 */ /* 0x000fe2000f8e3cff */
[----:B------:R-:W-:Y:S02]  /*4200*/  UIADD3 UR36, UPT, UPT, UR32, 0x6, URZ ;  /* 0x0000000620247890 */ /* 0x000fe4000fffe0ff */
[----:B------:R-:W-:Y:S01]  /*4210*/  UIADD3 UR8, UPT, UPT, UR8, 0x90, URZ ;  /* 0x0000009008087890 */ /* 0x000fe2000fffe0ff */
[----:B-1----:R-:W-:Y:S01]  /*4220*/  @P0 SHF.L.U32 R0, R2, 0x1f, RZ ;  /* 0x0000001f02000819 */ /* 0x002fe200000006ff */
[----:B------:R-:W-:Y:S02]  /*4230*/  UIADD3 UR17, UPT, UPT, UR17, 0x1, URZ ;  /* 0x0000000111117890 */ /* 0x000fe4000fffe0ff */
[----:B------:R-:W-:Y:S01]  /*4240*/  UIADD3 UR15, UPT, UPT, UR15, -0x1, URZ ;  /* 0xffffffff0f0f7890 */ /* 0x000fe2000fffe0ff */
[----:B------:R2:W3:Y:S01]  /*4250*/  @P0 SYNCS.PHASECHK.TRANS64.TRYWAIT P2, [UR30], R0 ;  /* 0x00000000ff0005a7 */ /* 0x0004e2000804111e */
[----:B------:R-:W-:Y:S02]  /*4260*/  ULEA UR30, UR46, UR13, 0x9 ;  /* 0x0000000d2e1e7291 */ /* 0x000fe4000f8e48ff */
[----:B------:R-:W-:Y:S02]  /*4270*/  UISETP.NE.AND UP0, UPT, UR17, UR16, UPT ;  /* 0x000000101100728c */ /* 0x000fe4000bf05270 */
[----:B------:R-:W-:Y:S02]  /*4280*/  UIADD3 UR42, UPT, UPT, UR30, 0x2, URZ ;  /* 0x000000021e2a7890 */ /* 0x000fe4000fffe0ff */
[----:B------:R-:W-:Y:S02]  /*4290*/  UIADD3 UR38, UPT, UPT, UR30, 0x4, URZ ;  /* 0x000000041e267890 */ /* 0x000fe4000fffe0ff */
[----:B------:R-:W-:Y:S01]  /*42a0*/  UIADD3 UR34, UPT, UPT, UR30, 0x6, URZ ;  /* 0x000000061e227890 */ /* 0x000fe2000fffe0ff */
[----:B------:R-:W-:Y:S01]  /*42b0*/  UMOV UR33, 0x40004040 ;  /* 0x4000404000217882 */ /* 0x000fe20000000000 */
[----:B------:R-:W-:Y:S01]  /*42c0*/  UMOV UR31, 0x40004040 ;  /* 0x40004040001f7882 */ /* 0x000fe20000000000 */
[----:B------:R-:W-:Y:S01]  /*42d0*/  UMOV UR45, 0x40004040 ;  /* 0x40004040002d7882 */ /* 0x000fe20000000000 */
[----:B------:R2:W-:Y:S01]  /*42e0*/  UTCIMMA.2CTA gdesc[UR30], gdesc[UR32], tmem[UR10], tmem[UR28], idesc[UR29], UP3 ;  /* 0x00ff1c201e0075ea */ /* 0x0005e20009a0010a */
[----:B------:R-:W-:Y:S01]  /*42f0*/  UPLOP3.LUT UP3, UPT, UPT, UPT, UPT, 0x80, 0x8 ;  /* 0x000000000008789c */ /* 0x000fe20003f6f070 */
[----:B------:R-:W-:Y:S01]  /*4300*/  UMOV UR43, 0x40004040 ;  /* 0x40004040002b7882 */ /* 0x000fe20000000000 */
[----:B------:R-:W-:Y:S01]  /*4310*/  UMOV UR41, 0x40004040 ;  /* 0x4000404000297882 */ /* 0x000fe20000000000 */
[----:B------:R2:W-:Y:S01]  /*4320*/  UTCIMMA.2CTA gdesc[UR42], gdesc[UR44], tmem[UR10], tmem[UR26], idesc[UR27], UPT ;  /* 0x00ff1a2c2a0075ea */ /* 0x0005e2000ba0010a */
[----:B------:R-:W-:Y:S01]  /*4330*/  UMOV UR39, 0x40004040 ;  /* 0x4000404000277882 */ /* 0x000fe20000000000 */
[----:B------:R-:W-:Y:S01]  /*4340*/  UMOV UR37, 0x40004040 ;  /* 0x4000404000257882 */ /* 0x000fe20000000000 */
[----:B------:R-:W-:Y:S01]  /*4350*/  UMOV UR35, 0x40004040 ;  /* 0x4000404000237882 */ /* 0x000fe20000000000 */
[----:B------:R2:W-:Y:S01]  /*4360*/  UTCIMMA.2CTA gdesc[UR38], gdesc[UR40], tmem[UR10], tmem[UR24], idesc[UR25], UPT ;  /* 0x00ff1828260075ea */ /* 0x0005e2000ba0010a */
[----:B------:R2:W-:Y:S01]  /*4370*/  UTCIMMA.2CTA gdesc[UR34], gdesc[UR36], tmem[UR10], tmem[UR22], idesc[UR23], UPT ;  /* 0x00ff1624220075ea */ /* 0x0005e2000ba0010a */
[----:B------:R2:W-:Y:S01]  /*4380*/  UTCBAR.2CTA.MULTICAST [UR8], URZ, UR12 ;  /* 0x000000ff080073e9 */ /* 0x0005e2000820080c */
[----:B------:R-:W-:Y:S01]  /*4390*/  UMOV UR46, UR18 ;  /* 0x00000012002e7c82 */ /* 0x000fe20008000000 */
[----:B------:R-:W-:Y:S05]  /*43a0*/  BRA.U UP0, `(.L_x_88) ;  /* 0xfffffffd00507547 */ /* 0x000fea000b83ffff */
.L_x_85:
[----:B------:R-:W-:Y:S01]  /*43b0*/  UIADD3 UR9, UPT, UPT, UR9, 0x160, URZ ;  /* 0x0000016009097890 */ /* 0x000fe2000fffe0ff */
[----:B------:R-:W-:-:S08]  /*43c0*/  UMOV UR17, UR16 ;  /* 0x0000001000117c82 */ /* 0x000fd00008000000 */
[----:B------:R4:W-:Y:S01]  /*43d0*/  UTCBAR.2CTA.MULTICAST [UR9], URZ, UR11 ;  /* 0x000000ff090073e9 */ /* 0x0009e2000820080b */
[----:B------:R-:W-:Y:S02]  /*43e0*/  NOP ;  /* 0x0000000000007918 */ /* 0x000fe40000000000 */
.L_x_83:
[----:B------:R-:W-:Y:S01]  /*43f0*/  UIADD3 UR19, UPT, UPT, UR19, 0x1, URZ ;  /* 0x0000000113137890 */ /* 0x000fe2000fffe0ff */
[----:B------:R-:W-:-:S03]  /*4400*/  ISETP.NE.AND P0, PT, R8, 0x2, PT ;  /* 0x000000020800780c */ /* 0x000fc60003f05270 */
[----:B------:R-:W-:Y:S01]  /*4410*/  UISETP.NE.AND UP0, UPT, UR19, 0x4, UPT ;  /* 0x000000041300788c */ /* 0x000fe2000bf05270 */
[----:B-12---:R-:W-:Y:S02]  /*4420*/  SEL R0, RZ, 0x1, P0 ;  /* 0x00000001ff007807 */ /* 0x006fe40000000000 */
[----:B------:R-:W-:Y:S01]  /*4430*/  SEL R8, R8, RZ, P0 ;  /* 0x000000ff08087207 */ /* 0x000fe20000000000 */
[----:B------:R-:W-:Y:S01]  /*4440*/  USEL UR8, URZ, 0x1, UP0 ;  /* 0x00000001ff087887 */ /* 0x000fe20008000000 */
[----:B------:R-:W-:Y:S01]  /*4450*/  LOP3.LUT R3, R3, R0, RZ, 0x3c, !PT ;  /* 0x0000000003037212 */ /* 0x000fe200078e3cff */
[----:B------:R-:W-:-:S04]  /*4460*/  USEL UR19, UR19, URZ, UP0 ;  /* 0x000000ff13137287 */ /* 0x000fc80008000000 */
[----:B------:R-:W-:Y:S01]  /*4470*/  LOP3.LUT R9, R9, UR8, RZ, 0x3c, !PT ;  /* 0x0000000809097c12 */ /* 0x000fe2000f8e3cff */
[----:B------:R-:W-:Y:S07]  /*4480*/  @P1 BRA `(.L_x_89) ;  /* 0xfffffff800881947 */ /* 0x000fee000383ffff */
[----:B------:R-:W1:Y:S01]  /*4490*/  S2UR UR6, SR_CgaCtaId ;  /* 0x00000000000679c3 */ /* 0x000e620000008800 */
[----:B------:R-:W-:Y:S01]  /*44a0*/  ELECT P0, URZ, PT ;  /* 0x0000000000ff782f */ /* 0x000fe20003800000 */
[----:B------:R-:W-:Y:S01]  /*44b0*/  HFMA2 R0, -RZ, RZ, 0, 5.9604644775390625e-08 ;  /* 0x00000001ff007431 */ /* 0x000fe200000001ff */
[----:B------:R-:W-:-:S05]  /*44c0*/  UMOV UR8, 0x40 ;  /* 0x0000004000087882 */ /* 0x000fca0000000000 */
[----:B------:R-:W-:Y:S01]  /*44d0*/  UVIRTCOUNT.DEALLOC.SMPOOL 0x80 ;  /* 0x000000800000784c */ /* 0x000fe20000000000 */
[----:B------:R-:W-:Y:S02]  /*44e0*/  UISETP.NE.AND UP0, UPT, UR5, URZ, UPT ;  /* 0x000000ff0500728c */ /* 0x000fe4000bf05270 */
[----:B-1----:R-:W-:-:S09]  /*44f0*/  ULEA UR6, UR6, UR8, 0x18 ;  /* 0x0000000806067291 */ /* 0x002fd2000f8ec0ff */
[----:B------:R1:W-:Y:S01]  /*4500*/  @P0 STS.U8 [UR6+0x1c], R0 ;  /* 0x00001c00ff000988 */ /* 0x0003e20008000006 */
[----:B------:R-:W-:Y:S05]  /*4510*/  BRA.U UP0, `(.L_x_90) ;  /* 0x0000000100a07547 */ /* 0x000fea000b800000 */
[----:B------:R-:W-:Y:S01]  /*4520*/  UIADD3 UR5, UPT, UPT, UR7, 0x180, URZ ;  /* 0x0000018007057890 */ /* 0x000fe2000fffe0ff */
[----:B------:R-:W-:-:S03]  /*4530*/  SHF.L.U32 R3, R9, 0x1f, RZ ;  /* 0x0000001f09037819 */ /* 0x000fc600000006ff */
[----:B------:R-:W-:-:S09]  /*4540*/  ULEA UR8, UR19, UR5, 0x3 ;  /* 0x0000000513087291 */ /* 0x000fd2000f8e18ff */
[----:B------:R-:W2:Y:S02]  /*4550*/  SYNCS.PHASECHK.TRANS64.TRYWAIT P0, [UR8], R3 ;  /* 0x00000003ff0075a7 */ /* 0x000ea40008001108 */
[----:B--2---:R-:W-:Y:S05]  /*4560*/  @!P0 BRA `(.L_x_91) ;  /* 0x0000003800308947 */ /* 0x004fea0003800000 */
.L_x_179:
[----:B----4-:R-:W-:-:S04]  /*4570*/  UIADD3 UR9, UPT, UPT, UR19, 0x1, URZ ;  /* 0x0000000113097890 */ /* 0x010fc8000fffe0ff */
        /* <DEDUP_REMOVED lines=8> */
.L_x_181:
        /* <DEDUP_REMOVED lines=9> */
.L_x_183:
[----:B------:R-:W-:-:S04]  /*4690*/  UIADD3 UR9, UPT, UPT, UR9, 0x1, URZ ;  /* 0x0000000109097890 */ /* 0x000fc8000fffe0ff */
[----:B------:R-:W-:-:S04]  /*46a0*/  UISETP.NE.AND UP1, UPT, UR9, 0x4, UPT ;  /* 0x000000040900788c */ /* 0x000fc8000bf25270 */
[----:B------:R-:W-:Y:S02]  /*46b0*/  USEL UR8, URZ, 0x1, UP1 ;  /* 0x00000001ff087887 */ /* 0x000fe40008800000 */
[----:B------:R-:W-:-:S04]  /*46c0*/  USEL UR9, UR9, URZ, UP1 ;  /* 0x000000ff09097287 */ /* 0x000fc80008800000 */
[----:B------:R-:W-:Y:S01]  /*46d0*/  ULEA UR9, UR9, UR5, 0x3 ;  /* 0x0000000509097291 */ /* 0x000fe2000f8e18ff */
[----:B-1----:R-:W-:-:S04]  /*46e0*/  LOP3.LUT R3, R2, UR8, RZ, 0x3c, !PT ;  /* 0x0000000802037c12 */ /* 0x002fc8000f8e3cff */
[----:B------:R-:W-:Y:S01]  /*46f0*/  SHF.L.U32 R3, R3, 0x1f, RZ ;  /* 0x0000001f03037819 */ /* 0x000fe200000006ff */
[----:B------:R-:W-:-:S04]  /*4700*/  IMAD.U32 R0, RZ, RZ, UR9 ;  /* 0x00000009ff007e24 */ /* 0x000fc8000f8e00ff */
[----:B------:R1:W2:Y:S03]  /*4710*/  SYNCS.PHASECHK.TRANS64.TRYWAIT P0, [R0+URZ], R3 ;  /* 0x00000003000075a7 */ /* 0x0002a600080011ff */
[----:B--2---:R-:W-:Y:S05]  /*4720*/  @!P0 NANOSLEEP.SYNCS 0x989680 ;  /* 0x009896800000895d */ /* 0x004fea0003900000 */
[----:B------:R-:W2:Y:S02]  /*4730*/  @!P0 SYNCS.PHASECHK.TRANS64 P0, [R0+URZ], R3 ;  /* 0x00000003000085a7 */ /* 0x000ea400080010ff */
[----:B--2---:R-:W-:Y:S05]  /*4740*/  @P0 BRA `(.L_x_94) ;  /* 0x0000000000200947 */ /* 0x004fea0003800000 */
.L_x_95:
[----:B--2---:R2:W4:Y:S02]  /*4750*/  SYNCS.PHASECHK.TRANS64.TRYWAIT P0, [R0+URZ], R3 ;  /* 0x00000003000075a7 */ /* 0x00452400080011ff */
[----:B----4-:R-:W-:Y:S05]  /*4760*/  @!P0 NANOSLEEP.SYNCS 0x989680 ;  /* 0x009896800000895d */ /* 0x010fea0003900000 */
[----:B------:R-:W4:Y:S02]  /*4770*/  @!P0 SYNCS.PHASECHK.TRANS64 P0, [R0+URZ], R3 ;  /* 0x00000003000085a7 */ /* 0x000f2400080010ff */
[----:B----4-:R-:W-:Y:S05]  /*4780*/  @!P0 BRA `(.L_x_95) ;  /* 0xfffffffc00f08947 */ /* 0x010fea000383ffff */
[----:B------:R-:W-:Y:S05]  /*4790*/  BRA `(.L_x_94) ;  /* 0x00000000000c7947 */ /* 0x000fea0003800000 */
.L_x_90:
[----:B------:R-:W-:-:S04]  /*47a0*/  UIADD3 UR5, UPT, UPT, UR7, 0x1c0, URZ ;  /* 0x000001c007057890 */ /* 0x000fc8000fffe0ff */
[----:B------:R-:W-:-:S09]  /*47b0*/  UPRMT UR5, UR4, 0x654, UR5 ;  /* 0x0000065404057896 */ /* 0x000fd20008000005 */
[----:B------:R-:W-:Y:S03]  /*47c0*/  SYNCS.ARRIVE.TRANS64.RED.A1T0 RZ, [UR5], RZ ;  /* 0x000000ffffff79a7 */ /* 0x000fe60008100405 */
.L_x_94:
[----:B-12---:R-:W-:Y:S01]  /*47d0*/  SHF.L.U32 R3, RZ, 0x1f, RZ ;  /* 0x0000001fff037819 */ /* 0x006fe200000006ff */
[----:B------:R-:W-:Y:S01]  /*47e0*/  UIADD3 UR5, UPT, UPT, UR7, 0x1c0, URZ ;  /* 0x000001c007057890 */ /* 0x000fe2000fffe0ff */
[----:B------:R-:W-:Y:S02]  /*47f0*/  PLOP3.LUT P0, PT, PT, PT, UP0, 0x80, 0x8 ;  /* 0x000000000008781c */ /* 0x000fe40003f0f008 */
[----:B------:R-:W1:Y:S02]  /*4800*/  SYNCS.PHASECHK.TRANS64.TRYWAIT P1, [UR7+0x1c0], R3 ;  /* 0x0001c003ff0075a7 */ /* 0x000e640008021107 */
[----:B-1----:R-:W-:Y:S09]  /*4810*/  @!P1 BRA `(.L_x_96) ;  /* 0x0000003400cc9947 */ /* 0x002ff20003800000 */
.L_x_185:
[----:B------:R-:W-:Y:S01]  /*4820*/  @!UP0 UPRMT UR5, UR4, 0x654, UR5 ;  /* 0x0000065404058896 */ /* 0x000fe20008000005 */
[----:B------:R-:W-:Y:S02]  /*4830*/  UMOV UR8, 0xffff ;  /* 0x0000ffff00087882 */ /* 0x000fe40000000000 */
[----:B------:R-:W-:-:S06]  /*4840*/  UMOV UR4, 0x1 ;  /* 0x0000000100047882 */ /* 0x000fcc0000000000 */
[----:B------:R-:W-:Y:S01]  /*4850*/  @!P0 SYNCS.ARRIVE.TRANS64.RED.A1T0 RZ, [UR5], RZ ;  /* 0x000000ffffff89a7 */ /* 0x000fe20008100405 */
[----:B------:R-:W-:Y:S01]  /*4860*/  NOP ;  /* 0x0000000000007918 */ /* 0x000fe20000000000 */
[----:B-1----:R-:W1:Y:S01]  /*4870*/  LDS R0, [UR6+0x14] ;  /* 0x00001406ff007984 */ /* 0x002e620008000800 */
[----:B------:R-:W-:-:S04]  /*4880*/  ULOP3.LUT UR5, UR21, 0xffff, URZ, 0xc0, !UPT ;  /* 0x0000ffff15057892 */ /* 0x000fc8000f8ec0ff */
[----:B------:R-:W-:-:S04]  /*4890*/  USHF.R.U32.HI UR5, URZ, 0x5, UR5 ;  /* 0x00000005ff057899 */ /* 0x000fc80008011605 */
[----:B------:R-:W-:Y:S02]  /*48a0*/  USHF.L.U32 UR8, UR8, UR5, URZ ;  /* 0x0000000508087299 */ /* 0x000fe400080006ff */
[----:B------:R-:W-:-:S04]  /*48b0*/  USHF.L.U32 UR4, UR4, UR5, URZ ;  /* 0x0000000504047299 */ /* 0x000fc800080006ff */
[----:B-1----:R-:W-:-:S04]  /*48c0*/  LOP3.LUT R0, R0, UR8, RZ, 0xc0, !PT ;  /* 0x0000000800007c12 */ /* 0x002fc8000f8ec0ff */
[----:B------:R-:W-:-:S13]  /*48d0*/  ISETP.NE.AND P0, PT, R0, UR8, PT ;  /* 0x0000000800007c0c */ /* 0x000fda000bf05270 */
[----:B------:R-:W-:Y:S05]  /*48e0*/  @P0 BRA `(.L_x_97) ;  /* 0x0000000000580947 */ /* 0x000fea0003800000 */
[----:B------:R-:W1:Y:S02]  /*48f0*/  LDS R0, [UR6+0x18] ;  /* 0x00001806ff007984 */ /* 0x000e640008000800 */
[----:B-1----:R-:W-:-:S04]  /*4900*/  LOP3.LUT R0, R0, UR4, RZ, 0xc0, !PT ;  /* 0x0000000400007c12 */ /* 0x002fc8000f8ec0ff */
[----:B------:R-:W-:-:S13]  /*4910*/  ISETP.NE.AND P0, PT, R0, UR4, PT ;  /* 0x0000000400007c0c */ /* 0x000fda000bf05270 */
[----:B------:R-:W-:Y:S05]  /*4920*/  @P0 BRA `(.L_x_98) ;  /* 0x00000000003c0947 */ /* 0x000fea0003800000 */
[----:B------:R-:W1:Y:S01]  /*4930*/  S2R R2, SR_LANEID ;  /* 0x0000000000027919 */ /* 0x000e620000000000 */
[----:B------:R-:W-:Y:S01]  /*4940*/  ULOP3.LUT UR8, URZ, UR8, URZ, 0x33, !UPT ;  /* 0x00000008ff087292 */ /* 0x000fe2000f8e33ff */
[----:B------:R-:W-:Y:S01]  /*4950*/  LOP3.LUT R4, RZ, UR4, RZ, 0x33, !PT ;  /* 0x00000004ff047c12 */ /* 0x000fe2000f8e33ff */
[----:B------:R-:W-:Y:S02]  /*4960*/  VOTEU.ANY UR7, UPT, PT ;  /* 0x0000000000077886 */ /* 0x000fe400038e0100 */
[----:B------:R-:W-:Y:S01]  /*4970*/  UFLO.U32 UR7, UR7 ;  /* 0x00000007000772bd */ /* 0x000fe200080e0000 */
[----:B------:R-:W2:Y:S01]  /*4980*/  REDUX UR4, R4 ;  /* 0x00000000040473c4 */ /* 0x000ea20000000000 */
[----:B------:R-:W-:-:S06]  /*4990*/  IMAD.U32 R0, RZ, RZ, UR8 ;  /* 0x00000008ff007e24 */ /* 0x000fcc000f8e00ff */
[----:B------:R1:W-:Y:S01]  /*49a0*/  UTCATOMSWS.AND URZ, UR8 ;  /* 0x0000000800ff79e3 */ /* 0x0003e20008000000 */
[----:B------:R-:W3:Y:S01]  /*49b0*/  REDUX UR5, R0 ;  /* 0x00000000000573c4 */ /* 0x000ee20000000000 */
[----:B-1----:R-:W-:Y:S01]  /*49c0*/  ISETP.EQ.U32.AND P0, PT, R2, UR7, PT ;  /* 0x0000000702007c0c */ /* 0x002fe2000bf02070 */
[----:B--2---:R-:W-:Y:S01]  /*49d0*/  IMAD.U32 R2, RZ, RZ, UR4 ;  /* 0x00000004ff027e24 */ /* 0x004fe2000f8e00ff */
[----:B---3--:R-:W-:-:S11]  /*49e0*/  MOV R3, UR5 ;  /* 0x0000000500037c02 */ /* 0x008fd60008000f00 */
[----:B------:R1:W-:Y:S04]  /*49f0*/  @P0 ATOMS.AND RZ, [UR6+0x14], R3 ;  /* 0x00001403ffff098c */ /* 0x0003e8000a800006 */
[----:B------:R1:W-:Y:S01]  /*4a00*/  @P0 ATOMS.AND RZ, [UR6+0x18], R2 ;  /* 0x00001802ffff098c */ /* 0x0003e2000a800006 */
[----:B------:R-:W-:Y:S05]  /*4a10*/  BRA `(.L_x_99) ;  /* 0x0000000000147947 */ /* 0x000fea0003800000 */
.L_x_98:
[----:B------:R-:W-:Y:S02]  /*4a20*/  MOV R2, 0x4a40 ;  /* 0x00004a4000027802 */ /* 0x000fe40000000f00 */
[----:B---345:R-:W-:Y:S05]  /*4a30*/  CALL.REL.NOINC `($__internal_0_$__cuda_sm10x_tcgen05_guardrail_trap_col_being_dealloced_not_returned_by_alloc) ;  /* 0x0000003400e07944 */ /* 0x038fea0003c00000 */
[----:B------:R-:W-:Y:S05]  /*4a40*/  BRA `(.L_x_99) ;  /* 0x0000000000087947 */ /* 0x000fea0003800000 */
.L_x_97:
[----:B------:R-:W-:Y:S02]  /*4a50*/  MOV R2, 0x4a70 ;  /* 0x00004a7000027802 */ /* 0x000fe40000000f00 */
[----:B---345:R-:W-:Y:S05]  /*4a60*/  CALL.REL.NOINC `($__internal_2_$__cuda_sm10x_tcgen05_guardrail_trap_unallocated_columns_being_dealloced) ;  /* 0x0000003400ec7944 */ /* 0x038fea0003c00000 */
.L_x_99:
[----:B------:R-:W-:Y:S01]  /*4a70*/  NOP ;  /* 0x0000000000007918 */ /* 0x000fe20000000000 */
[----:B----4-:R-:W-:Y:S05]  /*4a80*/  EXIT ;  /* 0x000000000000794d */ /* 0x010fea0003800000 */
.L_x_70:
[----:B------:R-:W-:-:S09]  /*4a90*/  UISETP.NE.OR UP5, UPT, UR10, 0x3, !UP5 ;  /* 0x000000030a00788c */ /* 0x000fd2000efa5670 */
[----:B------:R-:W-:Y:S05]  /*4aa0*/  BRA.U UP5, `(.L_x_100) ;  /* 0x0000000905c87547 */ /* 0x000fea000b800000 */
[----:B------:R-:W1:Y:S01]  /*4ab0*/  LDC R0, c[0x0][0xb30] ;  /* 0x0002cc00ff007b82 */ /* 0x000e620000000800 */
[----:B------:R-:W2:Y:S01]  /*4ac0*/  LDCU.64 UR8, c[0x0][0x888] ;  /* 0x00011100ff0877ac */ /* 0x000ea20008000a00 */
[----:B------:R-:W-:Y:S01]  /*4ad0*/  IMAD.MOV.U32 R30, RZ, RZ, 0x1 ;  /* 0x00000001ff1e7424 */ /* 0x000fe200078e00ff */
[----:B------:R-:W-:Y:S01]  /*4ae0*/  CS2R R28, SRZ ;  /* 0x00000000001c7805 */ /* 0x000fe2000001ff00 */
[----:B------:R-:W-:Y:S01]  /*4af0*/  IMAD.MOV.U32 R25, RZ, RZ, 0x1000 ;  /* 0x00001000ff197424 */ /* 0x000fe200078e00ff */
[----:B------:R-:W3:Y:S03]  /*4b00*/  LDCU.64 UR4, c[0x0][0x890] ;  /* 0x00011200ff0477ac */ /* 0x000ee60008000a00 */
[----:B------:R-:W4:Y:S01]  /*4b10*/  LDC R19, c[0x0][0x370] ;  /* 0x0000dc00ff137b82 */ /* 0x000f220000000800 */
[----:B------:R-:W-:Y:S01]  /*4b20*/  UMOV UR6, 0x400 ;  /* 0x0000040000067882 */ /* 0x000fe20000000000 */
[----:B------:R-:W-:-:S02]  /*4b30*/  UPLOP3.LUT UP1, UPT, UPT, UPT, UPT, 0x40, 0x4 ;  /* 0x000000000004789c */ /* 0x000fc40003f2e870 */
[----:B------:R-:W-:-:S04]  /*4b40*/  ULEA UR6, UR37, UR6, 0x18 ;  /* 0x0000000625067291 */ /* 0x000fc8000f8ec0ff */
[----:B------:R-:W4:Y:S01]  /*4b50*/  LDC R2, c[0x0][0xb0c] ;  /* 0x0002c300ff027b82 */ /* 0x000f220000000800 */
[----:B--2---:R-:W-:Y:S02]  /*4b60*/  UISETP.NE.U32.AND UP2, UPT, UR8, URZ, UPT ;  /* 0x000000ff0800728c */ /* 0x004fe4000bf45070 */
[----:B------:R-:W-:Y:S02]  /*4b70*/  UIADD3 UR8, UPT, UPT, UR6, 0x120, URZ ;  /* 0x0000012006087890 */ /* 0x000fe4000fffe0ff */
[----:B---3--:R-:W-:-:S03]  /*4b80*/  UISETP.NE.U32.AND UP3, UPT, UR4, URZ, UPT ;  /* 0x000000ff0400728c */ /* 0x008fc6000bf65070 */
[----:B------:R-:W2:Y:S01]  /*4b90*/  LDC R18, c[0x0][0xb20] ;  /* 0x0002c800ff127b82 */ /* 0x000ea20000000800 */
[----:B-1----:R-:W-:Y:S01]  /*4ba0*/  ISETP.NE.AND P1, PT, R0, 0x1, PT ;  /* 0x000000010000780c */ /* 0x002fe20003f25270 */
[----:B------:R-:W-:Y:S02]  /*4bb0*/  UISETP.NE.AND.EX UP2, UPT, UR9, URZ, UPT, UP2 ;  /* 0x000000ff0900728c */ /* 0x000fe4000bf45320 */
[----:B------:R-:W-:Y:S02]  /*4bc0*/  UPRMT UR37, UR37, 0x654, UR8 ;  /* 0x0000065425257896 */ /* 0x000fe40008000008 */
[----:B------:R-:W-:Y:S02]  /*4bd0*/  UISETP.NE.AND.EX UP3, UPT, UR5, URZ, UPT, UP3 ;  /* 0x000000ff0500728c */ /* 0x000fe4000bf65330 */
[----:B------:R-:W1:Y:S08]  /*4be0*/  LDC.64 R32, c[0x0][0x348] ;  /* 0x0000d200ff207b82 */ /* 0x000e700000000a00 */
[----:B------:R-:W3:Y:S08]  /*4bf0*/  LDC.64 R16, c[0x0][0xb10] ;  /* 0x0002c400ff107b82 */ /* 0x000ef00000000a00 */
[----:B------:R-:W1:Y:S08]  /*4c00*/  LDC.64 R6, c[0x0][0xb18] ;  /* 0x0002c600ff067b82 */ /* 0x000e700000000a00 */
[----:B------:R-:W1:Y:S08]  /*4c10*/  LDC.64 R4, c[0x0][0xb28] ;  /* 0x0002ca00ff047b82 */ /* 0x000e700000000a00 */
[----:B--2-4-:R-:W1:Y:S02]  /*4c20*/  LDC R24, c[0x0][0x374] ;  /* 0x0000dd00ff187b82 */ /* 0x014e640000000800 */
.L_x_108:
[C---:B------:R-:W-:Y:S02]  /*4c30*/  LEA R0, R29.reuse, UR6, 0x3 ;  /* 0x000000061d007c11 */ /* 0x040fe4000f8e18ff */
[----:B------:R-:W-:Y:S02]  /*4c40*/  SHF.L.U32 R3, R28, 0x1f, RZ ;  /* 0x0000001f1c037819 */ /* 0x000fe400000006ff */
[----:B------:R-:W-:Y:S02]  /*4c50*/  LEA R20, R29, UR6, 0x4 ;  /* 0x000000061d147c11 */ /* 0x000fe4000f8e20ff */
[----:B--2---:R-:W2:Y:S02]  /*4c60*/  SYNCS.PHASECHK.TRANS64.TRYWAIT P0, [R0+URZ+0x140], R3 ;  /* 0x00014003000075a7 */ /* 0x004ea400080011ff */
[----:B--2---:R-:W-:Y:S05]  /*4c70*/  @!P0 BRA `(.L_x_101) ;  /* 0x0000003000cc8947 */ /* 0x004fea0003800000 */
.L_x_186:
[----:B------:R-:W-:Y:S01]  /*4c80*/  ISETP.GE.AND P0, PT, R40, 0x1, PT ;  /* 0x000000012800780c */ /* 0x000fe20003f06270 */
[----:B------:R-:W4:Y:S01]  /*4c90*/  LDS.128 R20, [R20+0x1d0] ;  /* 0x0001d00014147984 */ /* 0x000f220000000c00 */
[----:B------:R-:W-:Y:S01]  /*4ca0*/  ISETP.NE.U32.AND P4, PT, RZ, UR4, PT ;  /* 0x00000004ff007c0c */ /* 0x000fe2000bf85070 */
[----:B--2---:R-:W-:Y:S01]  /*4cb0*/  VIADD R0, R0, 0x150 ;  /* 0x0000015000007836 */ /* 0x004fe20000000000 */
[----:B------:R-:W-:Y:S02]  /*4cc0*/  SHF.L.U32 R26, R30, 0x1f, RZ ;  /* 0x0000001f1e1a7819 */ /* 0x000fe400000006ff */
[----:B------:R-:W-:Y:S02]  /*4cd0*/  ISETP.NE.AND.EX P4, PT, RZ, UR5, PT, P4 ;  /* 0x00000005ff007c0c */ /* 0x000fe4000bf85340 */
[----:B------:R-:W-:Y:S01]  /*4ce0*/  PRMT R0, RZ, 0x654, R0 ;  /* 0x00000654ff007816 */ /* 0x000fe20000000000 */
[----:B------:R-:W-:Y:S01]  /*4cf0*/  @!PT LDS RZ, [RZ] ;  /* 0x00000000fffff984 */ /* 0x000fe20000000800 */
[----:B------:R-:W-:Y:S01]  /*4d00*/  @!PT LDS RZ, [RZ] ;  /* 0x00000000fffff984 */ /* 0x000fe20000000800 */
[----:B------:R-:W-:Y:S01]  /*4d10*/  @!PT LDS RZ, [RZ] ;  /* 0x00000000fffff984 */ /* 0x000fe20000000800 */
[----:B------:R-:W-:Y:S01]  /*4d20*/  @!PT LDS RZ, [RZ] ;  /* 0x00000000fffff984 */ /* 0x000fe20000000800 */
[----:B------:R2:W-:Y:S06]  /*4d30*/  MEMBAR.ALL.CTA ;  /* 0x0000000000007992 */ /* 0x0005ec0000008000 */
[----:B--2---:R-:W2:Y:S02]  /*4d40*/  FENCE.VIEW.ASYNC.S ;  /* 0x00000000000073c6 */ /* 0x004ea40000000000 */
[----:B--2---:R2:W-:Y:S01]  /*4d50*/  SYNCS.ARRIVE.TRANS64.RED.A1T0 RZ, [R0+URZ], RZ ;  /* 0x000000ff00ff79a7 */ /* 0x0045e200081004ff */
[----:B----4-:R-:W-:Y:S11]  /*4d60*/  LOP3.LUT P3, RZ, R22, 0x1, RZ, 0xc0, !PT ;  /* 0x0000000116ff7812 */ /* 0x010ff6000786c0ff */
[----:B------:R-:W-:Y:S02]  /*4d70*/  @!UPT UIADD3 URZ, UPT, UPT, URZ, URZ, URZ ;  /* 0x000000fffffff290 */ /* 0x000fe4000fffe0ff */
[----:B------:R-:W-:Y:S02]  /*4d80*/  @P3 MOV R13, R20 ;  /* 0x00000014000d3202 */ /* 0x000fe40000000f00 */
[----:B------:R-:W-:Y:S01]  /*4d90*/  @P3 LOP3.LUT R8, R21, 0xffff, RZ, 0xc0, !PT ;  /* 0x0000ffff15083812 */ /* 0x000fe200078ec0ff */
[----:B--2---:R-:W-:Y:S06]  /*4da0*/  @!P0 BRA `(.L_x_102) ;  /* 0x0000000000a48947 */ /* 0x004fec0003800000 */
[----:B-1----:R-:W-:Y:S01]  /*4db0*/  IMAD.HI.U32 R31, R24, R7, RZ ;  /* 0x00000007181f7227 */ /* 0x002fe200078e00ff */
[----:B------:R-:W-:Y:S02]  /*4dc0*/  ISETP.NE.AND P0, PT, R6, 0x1, PT ;  /* 0x000000010600780c */ /* 0x000fe40003f05270 */
[----:B------:R-:W-:Y:S01]  /*4dd0*/  ISETP.NE.AND P2, PT, R40, 0x1, PT ;  /* 0x000000012800780c */ /* 0x000fe20003f45270 */
[----:B---3--:R-:W-:Y:S01]  /*4de0*/  IMAD.HI.U32 R34, R19, R16, RZ ;  /* 0x0000001013227227 */ /* 0x008fe200078e00ff */
[----:B------:R-:W-:Y:S02]  /*4df0*/  SHF.R.U32.HI R31, RZ, R18, R31 ;  /* 0x00000012ff1f7219 */ /* 0x000fe4000001161f */
[----:B------:R-:W-:Y:S01]  /*4e00*/  ISETP.NE.AND P5, PT, R2, 0x1, PT ;  /* 0x000000010200780c */ /* 0x000fe20003fa5270 */
[----:B------:R-:W-:Y:S01]  /*4e10*/  IMAD.HI.U32 R36, R13, R16, RZ ;  /* 0x000000100d247227 */ /* 0x000fe200078e00ff */
[----:B------:R-:W-:Y:S02]  /*4e20*/  SHF.R.U32.HI R34, RZ, R17, R34 ;  /* 0x00000011ff227219 */ /* 0x000fe40000011622 */
[----:B------:R-:W-:Y:S01]  /*4e30*/  SEL R3, R24, R31, !P0 ;  /* 0x0000001f18037207 */ /* 0x000fe20004000000 */
[C---:B------:R-:W-:Y:S01]  /*4e40*/  IMAD.HI.U32 R31, R8.reuse, R7, RZ ;  /* 0x00000007081f7227 */ /* 0x040fe200078e00ff */
[----:B------:R-:W-:Y:S02]  /*4e50*/  SEL R11, R19, R34, !P5 ;  /* 0x00000022130b7207 */ /* 0x000fe40006800000 */
[----:B------:R-:W-:Y:S01]  /*4e60*/  SHF.R.U32.HI R36, RZ, R17, R36 ;  /* 0x00000011ff247219 */ /* 0x000fe20000011624 */
[----:B------:R-:W-:Y:S01]  /*4e70*/  IMAD.HI.U32 R38, R3, R4, RZ ;  /* 0x0000000403267227 */ /* 0x000fe200078e00ff */
[----:B------:R-:W-:Y:S03]  /*4e80*/  SHF.R.U32.HI R31, RZ, R18, R31 ;  /* 0x00000012ff1f7219 */ /* 0x000fe6000001161f */
[----:B------:R-:W-:Y:S01]  /*4e90*/  IMAD.HI.U32 R34, R11, R4, RZ ;  /* 0x000000040b227227 */ /* 0x000fe200078e00ff */
[----:B------:R-:W-:Y:S02]  /*4ea0*/  @P2 SHF.R.U32.HI R3, RZ, R5, R38 ;  /* 0x00000005ff032219 */ /* 0x000fe40000011626 */
[----:B------:R-:W-:Y:S02]  /*4eb0*/  SEL R9, R8, R31, !P0 ;  /* 0x0000001f08097207 */ /* 0x000fe40004000000 */
[----:B------:R-:W-:Y:S01]  /*4ec0*/  @P2 SHF.R.U32.HI R11, RZ, R5, R34 ;  /* 0x00000005ff0b2219 */ /* 0x000fe20000011622 */
[C---:B------:R-:W-:Y:S01]  /*4ed0*/  IMAD R10, R40.reuse, R3, RZ ;  /* 0x00000003280a7224 */ /* 0x040fe200078e02ff */
[----:B------:R-:W-:Y:S01]  /*4ee0*/  SEL R3, R13, R36, !P5 ;  /* 0x000000240d037207 */ /* 0x000fe20006800000 */
[C---:B------:R-:W-:Y:S03]  /*4ef0*/  IMAD.HI.U32 R14, R9.reuse, R4, RZ ;  /* 0x00000004090e7227 */ /* 0x040fe600078e00ff */
[----:B------:R-:W-:Y:S01]  /*4f00*/  ISETP.GE.AND P0, PT, R9, R10, PT ;  /* 0x0000000a0900720c */ /* 0x000fe20003f06270 */
[C---:B------:R-:W-:Y:S01]  /*4f10*/  IMAD R12, R40.reuse, R11, RZ ;  /* 0x0000000b280c7224 */ /* 0x040fe200078e02ff */
[-C--:B------:R-:W-:Y:S04]  /*4f20*/  SHF.R.U32.HI R14, RZ, R5.reuse, R14 ;  /* 0x00000005ff0e7219 */ /* 0x080fe8000001160e */
[----:B------:R-:W-:Y:S02]  /*4f30*/  ISETP.GE.OR P0, PT, R3, R12, P0 ;  /* 0x0000000c0300720c */ /* 0x000fe40000706670 */
[----:B------:R-:W-:Y:S05]  /*4f40*/  SEL R15, R9, R14, !P2 ;  /* 0x0000000e090f7207 */ /* 0x000fea0005000000 */
[----:B------:R-:W-:Y:S04]  /*4f50*/  IMAD.MOV R14, RZ, RZ, -R15 ;  /* 0x000000ffff0e7224 */ /* 0x000fe800078e0a0f */
[----:B------:R-:W-:Y:S02]  /*4f60*/  IMAD R14, R40, R14, R9 ;  /* 0x0000000e280e7224 */ /* 0x000fe400078e0209 */
[C---:B------:R-:W-:Y:S05]  /*4f70*/  @!P0 IMAD.HI.U32 R10, R3.reuse, R4, RZ ;  /* 0x00000004030a8227 */ /* 0x040fea00078e00ff */
[----:B------:R-:W-:Y:S04]  /*4f80*/  @!P0 SHF.R.U32.HI R10, RZ, R5, R10 ;  /* 0x00000005ff0a8219 */ /* 0x000fe8000001160a */
[----:B------:R-:W-:Y:S01]  /*4f90*/  @!P0 SEL R0, R3, R10, !P2 ;  /* 0x0000000a03008207 */ /* 0x000fe20005000000 */
[----:B------:R-:W-:Y:S03]  /*4fa0*/  IMAD.MOV R10, RZ, RZ, -R3 ;  /* 0x000000ffff0a7224 */ /* 0x000fe600078e0a03 */
[----:B------:R-:W-:Y:S01]  /*4fb0*/  @!P0 IADD3 R15, PT, PT, R15, -R0, RZ ;  /* 0x800000000f0f8210 */ /* 0x000fe20007ffe0ff */
[----:B------:R-:W-:Y:S01]  /*4fc0*/  @!P0 IMAD R0, R11, R14, R0 ;  /* 0x0000000e0b008224 */ /* 0x000fe200078e0200 */
[----:B------:R-:W-:Y:S01]  /*4fd0*/  IADD3 R11, PT, PT, -R9, RZ, RZ ;  /* 0x000000ff090b7210 */ /* 0x000fe20007ffe1ff */
[----:B------:R-:W-:Y:S02]  /*4fe0*/  IMAD R13, R2, R10, R13 ;  /* 0x0000000a020d7224 */ /* 0x000fe400078e020d */
[----:B------:R-:W-:Y:S02]  /*4ff0*/  @!P0 IMAD R9, R15, R40, R3 ;  /* 0x000000280f098224 */ /* 0x000fe400078e0203 */
[----:B------:R-:W-:Y:S02]  /*5000*/  @!P0 IMAD.MOV.U32 R3, RZ, RZ, R0 ;  /* 0x000000ffff038224 */ /* 0x000fe400078e0000 */
[----:B------:R-:W-:Y:S02]  /*5010*/  IMAD R8, R6, R11, R8 ;  /* 0x0000000b06087224 */ /* 0x000fe400078e0208 */
[----:B------:R-:W-:Y:S02]  /*5020*/  IMAD R13, R3, R2, R13 ;  /* 0x00000002030d7224 */ /* 0x000fe400078e020d */
[----:B------:R-:W-:Y:S02]  /*5030*/  IMAD R8, R9, R6, R8 ;  /* 0x0000000609087224 */ /* 0x000fe400078e0208 */
.L_x_102:
[----:B------:R-:W-:Y:S05]  /*5040*/  BRA.U UP1, `(.L_x_103) ;  /* 0x0000000101107547 */ /* 0x000fea000b800000 */
[----:B------:R-:W-:Y:S04]  /*5050*/  MOV R0, UR7 ;  /* 0x0000000700007c02 */ /* 0x000fe80008000f00 */
[----:B------:R-:W-:Y:S04]  /*5060*/  SHF.L.U32 R3, R0, 0x1f, RZ ;  /* 0x0000001f00037819 */ /* 0x000fe800000006ff */
[----:B------:R-:W2:Y:S02]  /*5070*/  SYNCS.PHASECHK.TRANS64.TRYWAIT P0, [UR6+0x138], R3 ;  /* 0x00013803ff0075a7 */ /* 0x000ea40008001106 */
[----:B--2---:R-:W-:Y:S05]  /*5080*/  @!P0 BRA `(.L_x_104) ;  /* 0x0000002c00dc8947 */ /* 0x004fea0003800000 */
.L_x_103:
[----:B------:R-:W-:Y:S05]  /*5090*/  BRA.U !UP3, `(.L_x_105) ;  /* 0x000000010b347547 */ /* 0x000fea000b800000 */
[----:B------:R-:W-:Y:S01]  /*50a0*/  UPLOP3.LUT UP0, UPT, UPT, UPT, UP2, 0x80, 0x8 ;  /* 0x000000000008789c */ /* 0x000fe20003f0f020 */
[----:B--2---:R-:W-:Y:S02]  /*50b0*/  HFMA2 R0, -RZ, RZ, 0, 5.9604644775390625e-08 ;  /* 0x00000001ff007431 */ /* 0x004fe400000001ff */
[----:B------:R-:W-:Y:S03]  /*50c0*/  IMAD.MOV.U32 R99, RZ, RZ, 0x1 ;  /* 0x00000001ff637424 */ /* 0x000fe600078e00ff */
[----:B------:R-:W-:Y:S05]  /*50d0*/  PLOP3.LUT P0, PT, PT, PT, UP0, 0x80, 0x8 ;  /* 0x000000000008781c */ /* 0x000fea0003f0f008 */
[----:B------:R-:W2:Y:S01]  /*50e0*/  @UP0 LDCU.64 UR10, c[0x0][0x888] ;  /* 0x00011100ff0a07ac */ /* 0x000ea20008000a00 */
[----:B------:R-:W-:Y:S07]  /*50f0*/  @UP0 UIMAD UR8, UR36, UR4, URZ ;  /* 0x00000004240802a4 */ /* 0x000fee000f8e02ff */
[----:B------:R-:W-:Y:S01]  /*5100*/  @!P0 PRMT R99, R0, 0x7610, R99 ;  /* 0x0000761000638816 */ /* 0x000fe20000000063 */
[----:B--2---:R-:W-:Y:S03]  /*5110*/  @UP0 UIMAD.WIDE UR10, UR8, 0x4, UR10 ;  /* 0x00000004080a08a5 */ /* 0x004fe6000f8e020a */
[----:B------:R-:W2:Y:S03]  /*5120*/  @!UP0 LDCU UR8, c[0x0][0x880] ;  /* 0x00011000ff0887ac */ /* 0x000ea60008000800 */
[----:B------:R-:W-:Y:S01]  /*5130*/  IMAD.U32 R10, RZ, RZ, UR10 ;  /* 0x0000000aff0a7e24 */ /* 0x000fe2000f8e00ff */
[----:B------:R-:W-:Y:S05]  /*5140*/  MOV R11, UR11 ;  /* 0x0000000b000b7c02 */ /* 0x000fea0008000f00 */
[----:B-----5:R4:W5:Y:S02]  /*5150*/  @P0 LDG.E R48, desc[UR40][R10.64] ;  /* 0x000000280a300981 */ /* 0x020964000c1e1900 */
[----:B--2-4-:R-:W-:Y:S07]  /*5160*/  @!P0 IMAD.U32 R48, RZ, RZ, UR8 ;  /* 0x00000008ff308e24 */ /* 0x014fee000f8e00ff */
.L_x_105:
[----:B-----5:R-:W-:Y:S01]  /*5170*/  @!P4 ISETP.EQ.AND P5, PT, R48, RZ, PT ;  /* 0x000000ff3000c20c */ /* 0x020fe20003fa2270 */
[----:B------:R-:W-:Y:S01]  /*5180*/  @!UPT UIADD3 URZ, UPT, UPT, URZ, URZ, URZ ;  /* 0x000000fffffff290 */ /* 0x000fe2000fffe0ff */
[----:B------:R-:W-:Y:S11]  /*5190*/  @!P4 BRA `(.L_x_106) ;  /* 0x000000000014c947 */ /* 0x000ff60003800000 */
[----:B------:R-:W-:Y:S02]  /*51a0*/  LOP3.LUT P0, RZ, R99, 0xff, RZ, 0xc0, !PT ;  /* 0x000000ff63ff7812 */ /* 0x000fe4000780c0ff */
[----:B------:R-:W-:Y:S04]  /*51b0*/  PLOP3.LUT P5, PT, PT, PT, UP0, 0x80, 0x8 ;  /* 0x000000000008781c */ /* 0x000fe80003faf008 */
[----:B------:R-:W-:Y:S07]  /*51c0*/  PLOP3.LUT P5, PT, P5, PT, PT, 0x8, 0x80 ;  /* 0x000000000080781c */ /* 0x000fee0002fae170 */
[----:B------:R-:W-:Y:S11]  /*51d0*/  @P0 ISETP.EQ.AND P5, PT, R48, RZ, PT ;  /* 0x000000ff3000020c */ /* 0x000ff60003fa2270 */
[----:B------:R-:W-:Y:S02]  /*51e0*/  @!UPT UIADD3 URZ, UPT, UPT, URZ, URZ, URZ ;  /* 0x000000fffffff290 */ /* 0x000fe4000fffe0ff */
.L_x_106:
[----:B------:R-:W4:Y:S01]  /*51f0*/  SYNCS.PHASECHK.TRANS64.TRYWAIT P4, [UR6+0x128], R26 ;  /* 0x0001281aff0075a7 */ /* 0x000f220008081106 */
[----:B------:R-:W-:Y:S01]  /*5200*/  @P3 SHF.R.U32.HI R27, RZ, 0x10, R21 ;  /* 0x00000010ff1b3819 */ /* 0x000fe20000011615 */
[----:B------:R-:W-:Y:S01]  /*5210*/  VIADD R29, R29, 0x1 ;  /* 0x000000011d1d7836 */ /* 0x000fe20000000000 */
[----:B------:R-:W5:Y:S08]  /*5220*/  LDC.64 R14, c[0x0][0xb10] ;  /* 0x0002c400ff0e7b82 */ /* 0x000f700000000a00 */
[----:B------:R-:W1:Y:S08]  /*5230*/  LDC.64 R10, c[0x0][0xb18] ;  /* 0x0002c600ff0a7b82 */ /* 0x000e700000000a00 */
[----:B--2---:R-:W2:Y:S08]  /*5240*/  @!P1 LDC R0, c[0x0][0xb20] ;  /* 0x0002c800ff009b82 */ /* 0x004eb00000000800 */
[----:B------:R-:W3:Y:S01]  /*5250*/  @!P1 LDC R3, c[0x0][0xb0c] ;  /* 0x0002c300ff039b82 */ /* 0x000ee20000000800 */
[----:B-----5:R-:W-:Y:S05]  /*5260*/  @!P1 IMAD.HI.U32 R14, R13, R14, RZ ;  /* 0x0000000e0d0e9227 */ /* 0x020fea00078e00ff */
[----:B------:R-:W-:Y:S01]  /*5270*/  @!P1 SHF.R.U32.HI R14, RZ, R15, R14 ;  /* 0x0000000fff0e9219 */ /* 0x000fe2000001160e */
[----:B-1----:R-:W-:Y:S01]  /*5280*/  @!P1 IMAD.HI.U32 R11, R8, R11, RZ ;  /* 0x0000000b080b9227 */ /* 0x002fe200078e00ff */
[----:B------:R-:W-:Y:S04]  /*5290*/  @!P1 ISETP.NE.AND P0, PT, R10, 0x1, PT ;  /* 0x000000010a00980c */ /* 0x000fe80003f05270 */
[----:B--2---:R-:W-:Y:S02]  /*52a0*/  @!P1 SHF.R.U32.HI R9, RZ, R0, R11 ;  /* 0x00000000ff099219 */ /* 0x004fe4000001160b */
[----:B---3--:R-:W-:Y:S02]  /*52b0*/  @!P1 ISETP.NE.AND P2, PT, R3, 0x1, PT ;  /* 0x000000010300980c */ /* 0x008fe40003f45270 */
[----:B------:R-:W-:Y:S02]  /*52c0*/  @!P1 SEL R9, R8, R9, !P0 ;  /* 0x0000000908099207 */ /* 0x000fe40004000000 */
[----:B------:R-:W-:Y:S02]  /*52d0*/  ELECT P0, URZ, PT ;  /* 0x0000000000ff782f */ /* 0x000fe40003800000 */
[----:B------:R-:W-:Y:S05]  /*52e0*/  @!P1 SEL R14, R13, R14, !P2 ;  /* 0x0000000e0d0e9207 */ /* 0x000fea0005000000 */
[----:B------:R-:W-:Y:S02]  /*52f0*/  @!P1 IMAD.IADD R0, R9, 0x1, -R14 ;  /* 0x0000000109009824 */ /* 0x000fe400078e0a0e */
[----:B------:R-:W-:Y:S02]  /*5300*/  @!P1 IMAD.IADD R9, R14, 0x1, -R9 ;  /* 0x000000010e099824 */ /* 0x000fe400078e0a09 */
[----:B------:R-:W-:Y:S02]  /*5310*/  @!P1 IMAD R13, R0, R3, R13 ;  /* 0x00000003000d9224 */ /* 0x000fe400078e020d */
[----:B------:R-:W-:Y:S01]  /*5320*/  @!P1 IMAD R8, R9, R10, R8 ;  /* 0x0000000a09089224 */ /* 0x000fe200078e0208 */
[----:B----4-:R-:W-:Y:S06]  /*5330*/  @!P4 BRA `(.L_x_107) ;  /* 0x0000002c0048c947 */ /* 0x010fec0003800000 */
.L_x_189:
[----:B------:R-:W-:Y:S01]  /*5340*/  PLOP3.LUT P5, PT, P5, P0, PT, 0xf2, 0x2f ;  /* 0x00000000002f781c */ /* 0x000fe20002fa1e72 */
[----:B------:R-:W-:Y:S01]  /*5350*/  UMOV UR14, 0x0 ;  /* 0x00000000000e7882 */ /* 0x000fe20000000000 */
[----:B------:R-:W-:Y:S01]  /*5360*/  LOP3.LUT R30, R30, 0x1, RZ, 0x3c, !PT ;  /* 0x000000011e1e7812 */ /* 0x000fe200078e3cff */
[----:B------:R-:W-:Y:S01]  /*5370*/  UMOV UR15, 0x10000000 ;  /* 0x10000000000f7882 */ /* 0x000fe20000000000 */
[----:B------:R-:W-:Y:S01]  /*5380*/  UMOV UR12, UR36 ;  /* 0x00000024000c7c82 */ /* 0x000fe20008000000 */
[----:B------:R-:W-:Y:S08]  /*5390*/  @P3 R2UR UR36, R27 ;  /* 0x000000001b2432ca */ /* 0x000ff000000e0000 */
[----:B-1----:R-:W-:Y:S01]  /*53a0*/  @!P5 IADD3 R3, P0, PT, R32, 0x580, RZ ;  /* 0x000005802003d810 */ /* 0x002fe20007f1e0ff */
[----:B------:R-:W-:Y:S01]  /*53b0*/  @!P5 IMAD.SHL.U32 R98, R98, 0x40, RZ ;  /* 0x000000406262d824 */ /* 0x000fe200078e00ff */
[----:B------:R-:W-:Y:S01]  /*53c0*/  VOTEU.ALL UP1, P5 ;  /* 0x0000000000ff7886 */ /* 0x000fe20002820000 */
[----:B------:R-:W-:Y:S01]  /*53d0*/  @!P5 IMAD.SHL.U32 R97, R97, 0x40, RZ ;  /* 0x000000406161d824 */ /* 0x000fe200078e00ff */
[----:B------:R-:W-:Y:S01]  /*53e0*/  @!P5 R2UR UR9, R3 ;  /* 0x000000000309d2ca */ /* 0x000fe200000e0000 */
[----:B------:R-:W-:Y:S01]  /*53f0*/  @!P5 IMAD.X R0, RZ, RZ, R33, P0 ;  /* 0x000000ffff00d224 */ /* 0x000fe200000e0621 */
[----:B------:R-:W-:Y:S01]  /*5400*/  @!P5 R2UR UR10, R98 ;  /* 0x00000000620ad2ca */ /* 0x000fe200000e0000 */
[----:B------:R-:W-:Y:S01]  /*5410*/  IMAD.IADD R98, R8, 0x1, R81 ;  /* 0x0000000108627824 */ /* 0x000fe200078e0251 */
[----:B------:R-:W-:Y:S01]  /*5420*/  @!P5 R2UR UR11, R97 ;  /* 0x00000000610bd2ca */ /* 0x000fe200000e0000 */
[----:B------:R-:W-:Y:S01]  /*5430*/  IMAD.IADD R97, R13, 0x1, R96 ;  /* 0x000000010d617824 */ /* 0x000fe200078e0260 */
[----:B------:R-:W-:Y:S02]  /*5440*/  @!P5 R2UR UR8, R0 ;  /* 0x000000000008d2ca */ /* 0x000fe400000e0000 */
[C---:B------:R-:W-:Y:S04]  /*5450*/  ISETP.NE.AND P0, PT, R29.reuse, 0x2, PT ;  /* 0x000000021d00780c */ /* 0x040fe80003f05270 */
[----:B------:R-:W-:Y:S01]  /*5460*/  SEL R3, RZ, 0x1, P0 ;  /* 0x00000001ff037807 */ /* 0x000fe20000000000 */
[----:B------:R-:W-:Y:S01]  /*5470*/  IMAD.U32 R10, RZ, RZ, UR9 ;  /* 0x00000009ff0a7e24 */ /* 0x000fe2000f8e00ff */
[----:B------:R-:W-:Y:S01]  /*5480*/  @!UP1 UIADD3 UR9, UPT, UPT, UR6, 0x120, URZ ;  /* 0x0000012006099890 */ /* 0x000fe2000fffe0ff */
[----:B------:R-:W-:Y:S02]  /*5490*/  SEL R29, R29, RZ, P0 ;  /* 0x000000ff1d1d7207 */ /* 0x000fe40000000000 */
[----:B------:R-:W-:Y:S02]  /*54a0*/  LOP3.LUT R28, R28, R3, RZ, 0x3c, !PT ;  /* 0x000000031c1c7212 */ /* 0x000fe400078e3cff */
[----:B------:R-:W-:Y:S01]  /*54b0*/  IMAD.U32 R11, RZ, RZ, UR8 ;  /* 0x00000008ff0b7e24 */ /* 0x000fe2000f8e00ff */
[----:B------:R-:W-:Y:S01]  /*54c0*/  @!P5 R2UR UR16, R10 ;  /* 0x000000000a10d2ca */ /* 0x000fe200000e0000 */
[----:B------:R-:W-:Y:S01]  /*54d0*/  @!UP1 UIADD3 UR8, UPT, UPT, UR6, 0x200, URZ ;  /* 0x0000020006089890 */ /* 0x000fe2000fffe0ff */
[----:B------:R-:W-:Y:S02]  /*54e0*/  VOTEU.ALL UP1, P5 ;  /* 0x0000000000ff7886 */ /* 0x000fe40002820000 */
[----:B------:R-:W-:Y:S11]  /*54f0*/  @!P5 R2UR UR17, R11 ;  /* 0x000000000b11d2ca */ /* 0x000ff600000e0000 */
[----:B------:R-:W-:Y:S02]  /*5500*/  @!UPT UIADD3 URZ, UPT, UPT, URZ, URZ, URZ ;  /* 0x000000fffffff290 */ /* 0x000fe4000fffe0ff */
[----:B------:R2:W-:Y:S01]  /*5510*/  @!UP1 UTMALDG.3D [UR8], [UR16], desc[UR14] ;  /* 0x00000e08100095b4 */ /* 0x0005e20008011000 */
[----:B------:R2:W-:Y:S01]  /*5520*/  @!P5 SYNCS.ARRIVE.TRANS64.RED.A0TR RZ, [UR6+0x120], R25 ;  /* 0x00012019ffffd9a7 */ /* 0x0005e20008300406 */
[----:B------:R-:W-:Y:S01]  /*5530*/  UPLOP3.LUT UP1, UPT, UPT, UPT, UPT, 0x80, 0x8 ;  /* 0x000000000008789c */ /* 0x000fe20003f2f070 */
[----:B------:R-:W-:Y:S01]  /*5540*/  SYNCS.ARRIVE.TRANS64.RED.A1T0 RZ, [UR37], RZ ;  /* 0x000000ffffff79a7 */ /* 0x000fe20008100425 */
[----:B------:R-:W-:Y:S09]  /*5550*/  @P3 BRA `(.L_x_108) ;  /* 0xfffffff400b43947 */ /* 0x000ff2000383ffff */
[----:B------:R-:W-:Y:S07]  /*5560*/  MOV R0, UR6 ;  /* 0x0000000600007c02 */ /* 0x000fee0008000f00 */
.L_x_109:
[----:B-1----:R-:W-:-:S04]  /*5570*/  SHF.L.U32 R3, R30, 0x1f, RZ ;  /* 0x0000001f1e037819 */ /* 0x002fc800000006ff */
[----:B------:R1:W3:Y:S03]  /*5580*/  SYNCS.PHASECHK.TRANS64.TRYWAIT P0, [R0+URZ+0x128], R3 ;  /* 0x00012803000075a7 */ /* 0x0002e600080011ff */
[----:B---3--:R-:W-:Y:S05]  /*5590*/  @!P0 NANOSLEEP.SYNCS 0x989680 ;  /* 0x009896800000895d */ /* 0x008fea0003900000 */
[----:B------:R-:W3:Y:S02]  /*55a0*/  @!P0 SYNCS.PHASECHK.TRANS64 P0, [R0+URZ+0x128], R3 ;  /* 0x00012803000085a7 */ /* 0x000ee400080010ff */
[----:B--23--:R-:W-:Y:S05]  /*55b0*/  @P0 EXIT ;  /* 0x000000000000094d */ /* 0x00cfea0003800000 */
[----:B------:R-:W-:Y:S05]  /*55c0*/  BRA `(.L_x_109) ;  /* 0xfffffffc00e87947 */ /* 0x000fea000383ffff */
.L_x_100:
[----:B------:R-:W-:-:S06]  /*55d0*/  UISETP.GE.AND UP1, UPT, UR10, 0x4, UPT ;  /* 0x000000040a00788c */ /* 0x000fcc000bf26270 */
[----:B------:R-:W-:-:S13]  /*55e0*/  PLOP3.LUT P0, PT, PT, PT, UP1, 0x80, 0x8 ;  /* 0x000000000008781c */ /* 0x000fda0003f0f018 */
[----:B------:R-:W-:Y:S05]  /*55f0*/  @!P0 EXIT ;  /* 0x000000000000894d */ /* 0x000fea0003800000 */
[----:B------:R-:W-:Y:S01]  /*5600*/  BAR.SYNC.DEFER_BLOCKING 0x6, 0xa0 ;  /* 0x0182800000007b1d */ /* 0x000fe20000010000 */
[C---:B------:R-:W-:Y:S01]  /*5610*/  IMAD.SHL.U32 R4, R103.reuse, 0x40, RZ ;  /* 0x0000004067047824 */ /* 0x040fe200078e00ff */
[----:B------:R-:W-:Y:S01]  /*5620*/  CS2R R108, SRZ ;  /* 0x00000000006c7805 */ /* 0x000fe2000001ff00 */
[C---:B------:R-:W-:Y:S02]  /*5630*/  IMAD.SHL.U32 R2, R103.reuse, 0x8, RZ ;  /* 0x0000000867027824 */ /* 0x040fe400078e00ff */
[----:B------:R-:W-:Y:S01]  /*5640*/  IMAD.SHL.U32 R105, R106, 0x800, RZ ;  /* 0x000008006a697824 */ /* 0x000fe200078e00ff */
[----:B------:R-:W-:Y:S01]  /*5650*/  UMOV UR43, 0x400 ;  /* 0x00000400002b7882 */ /* 0x000fe20000000000 */
[C---:B------:R-:W-:Y:S01]  /*5660*/  LOP3.LUT R3, R4.reuse, 0x180, RZ, 0xc0, !PT ;  /* 0x0000018004037812 */ /* 0x040fe200078ec0ff */
[----:B------:R-:W-:Y:S01]  /*5670*/  ULEA UR43, UR37, UR43, 0x18 ;  /* 0x0000002b252b7291 */ /* 0x000fe2000f8ec0ff */
[----:B------:R-:W1:Y:S01]  /*5680*/  LDC R101, c[0x0][0x370] ;  /* 0x0000dc00ff657b82 */ /* 0x000e620000000800 */
[----:B------:R-:W-:Y:S01]  /*5690*/  LOP3.LUT R4, R4, 0x640, RZ, 0xc0, !PT ;  /* 0x0000064004047812 */ /* 0x000fe200078ec0ff */
[----:B------:R-:W-:Y:S01]  /*56a0*/  IMAD.U32 R47, R103, 0x10000, RZ ;  /* 0x00010000672f7824 */ /* 0x000fe200078e00ff */
[----:B------:R-:W-:Y:S01]  /*56b0*/  LOP3.LUT R2, R3, 0x30, R2, 0xf8, !PT ;  /* 0x0000003003027812 */ /* 0x000fe200078ef802 */
[----:B------:R-:W-:Y:S01]  /*56c0*/  IMAD.SHL.U32 R104, R103, 0x10, RZ ;  /* 0x0000001067687824 */ /* 0x000fe200078e00ff */
[----:B------:R-:W-:Y:S01]  /*56d0*/  SHF.R.U32.HI R3, RZ, 0x1, R103 ;  /* 0x00000001ff037819 */ /* 0x000fe20000011667 */
[----:B------:R-:W-:Y:S01]  /*56e0*/  UIADD3 UR4, UPT, UPT, UR43, 0x1200, URZ ;  /* 0x000012002b047890 */ /* 0x000fe2000fffe0ff */
[----:B------:R-:W-:Y:S01]  /*56f0*/  LOP3.LUT R105, R4, 0x800, R105, 0xf8, !PT ;  /* 0x0000080004697812 */ /* 0x000fe200078ef869 */
[----:B------:R-:W2:Y:S01]  /*5700*/  LDC R42, c[0x0][0xb0c] ;  /* 0x0002c300ff2a7b82 */ /* 0x000ea20000000800 */
[----:B------:R-:W-:Y:S01]  /*5710*/  LOP3.LUT R4, R2, 0x20, R3, 0x78, !PT ;  /* 0x0000002002047812 */ /* 0x000fe200078e7803 */
[----:B------:R-:W-:Y:S01]  /*5720*/  IMAD.SHL.U32 R2, R106, 0x200000, RZ ;  /* 0x002000006a027824 */ /* 0x000fe200078e00ff */
[----:B------:R-:W-:Y:S01]  /*5730*/  LOP3.LUT R104, R104, 0x20, RZ, 0xc0, !PT ;  /* 0x0000002068687812 */ /* 0x000fe200078ec0ff */
[----:B------:R-:W-:Y:S01]  /*5740*/  IMAD.MOV.U32 R44, RZ, RZ, RZ ;  /* 0x000000ffff2c7224 */ /* 0x000fe200078e00ff */
[----:B------:R-:W-:Y:S01]  /*5750*/  LOP3.LUT R105, R105, R4, RZ, 0xfc, !PT ;  /* 0x0000000469697212 */ /* 0x000fe200078efcff */
[----:B------:R-:W-:Y:S01]  /*5760*/  IMAD.MOV.U32 R110, RZ, RZ, RZ ;  /* 0x000000ffff6e7224 */ /* 0x000fe200078e00ff */
[----:B------:R-:W3:Y:S01]  /*5770*/  LDS R0, [UR43+0x1f0] ;  /* 0x0001f02bff007984 */ /* 0x000ee20008000800 */
[----:B------:R-:W4:Y:S01]  /*5780*/  LDC R100, c[0x0][0xb20] ;  /* 0x0002c800ff647b82 */ /* 0x000f220000000800 */
[----:B------:R-:W-:Y:S01]  /*5790*/  LOP3.LUT R2, R2, 0x200000, RZ, 0xc0, !PT ;  /* 0x0020000002027812 */ /* 0x000fe200078ec0ff */
[----:B------:R-:W-:Y:S01]  /*57a0*/  VIADD R3, R105, UR43 ;  /* 0x0000002b69037c36 */ /* 0x000fe20008000000 */
[----:B------:R-:W1:Y:S01]  /*57b0*/  LDCU.64 UR46, c[0x0][0x348] ;  /* 0x00006900ff2e77ac */ /* 0x000e620008000a00 */
[----:B------:R-:W-:Y:S01]  /*57c0*/  IMAD.MOV.U32 R114, RZ, RZ, RZ ;  /* 0x000000ffff727224 */ /* 0x000fe200078e00ff */
[----:B------:R-:W-:Y:S01]  /*57d0*/  LOP3.LUT R47, R2, 0x400000, R47, 0xf8, !PT ;  /* 0x00400000022f7812 */ /* 0x000fe200078ef82f */
[----:B------:R-:W-:Y:S01]  /*57e0*/  IMAD.U32 R111, RZ, RZ, UR4 ;  /* 0x00000004ff6f7e24 */ /* 0x000fe2000f8e00ff */
[----:B------:R-:W-:Y:S01]  /*57f0*/  IADD3 R104, PT, PT, -R104, 0x200, R3 ;  /* 0x0000020068687810 */ /* 0x000fe20007ffe103 */
[----:B------:R-:W1:Y:S01]  /*5800*/  LDC R41, c[0x0][0xb30] ;  /* 0x0002cc00ff297b82 */ /* 0x000e620000000800 */
[----:B------:R-:W1:Y:S01]  /*5810*/  LDCU.64 UR38, c[0x0][0x888] ;  /* 0x00011100ff2677ac */ /* 0x000e620008000a00 */
[----:B------:R-:W-:-:S06]  /*5820*/  UIADD3 UR42, UPT, UPT, UR43, 0x200, URZ ;  /* 0x000002002b2a7890 */ /* 0x000fcc000fffe0ff */
[----:B------:R-:W1:Y:S08]  /*5830*/  LDC.64 R90, c[0x0][0xb10] ;  /* 0x0002c400ff5a7b82 */ /* 0x000e700000000a00 */
[----:B------:R-:W1:Y:S08]  /*5840*/  LDC.64 R38, c[0x0][0xb18] ;  /* 0x0002c600ff267b82 */ /* 0x000e700000000a00 */
[----:B------:R-:W1:Y:S01]  /*5850*/  LDC.64 R86, c[0x0][0x888] ;  /* 0x00022200ff567b82 */ /* 0x000e620000000a00 */
[----:B---3--:R-:W-:-:S07]  /*5860*/  IMAD.IADD R47, R0, 0x1, R47 ;  /* 0x00000001002f7824 */ /* 0x008fce00078e022f */
[----:B------:R-:W3:Y:S08]  /*5870*/  LDC.64 R36, c[0x0][0xb28] ;  /* 0x0002ca00ff247b82 */ /* 0x000ef00000000a00 */
[----:B------:R-:W1:Y:S08]  /*5880*/  LDC.64 R88, c[0x0][0x890] ;  /* 0x00022400ff587b82 */ /* 0x000e700000000a00 */
[----:B------:R-:W1:Y:S08]  /*5890*/  LDC.64 R84, c[0x0][0x8b0] ;  /* 0x00022c00ff547b82 */ /* 0x000e700000000a00 */
[----:B------:R-:W1:Y:S08]  /*58a0*/  LDC.64 R82, c[0x0][0x8a8] ;  /* 0x00022a00ff527b82 */ /* 0x000e700000000a00 */
[----:B--2-4-:R-:W1:Y:S02]  /*58b0*/  LDC R102, c[0x0][0x374] ;  /* 0x0000dd00ff667b82 */ /* 0x014e640000000800 */
.L_x_127:
[C---:B------:R-:W-:Y:S02]  /*58c0*/  LEA R0, R114.reuse, UR43, 0x3 ;  /* 0x0000002b72007c11 */ /* 0x040fe4000f8e18ff */
[----:B------:R-:W-:Y:S02]  /*58d0*/  SHF.L.U32 R3, R109, 0x1f, RZ ;  /* 0x0000001f6d037819 */ /* 0x000fe400000006ff */
[----:B------:R-:W-:Y:S02]  /*58e0*/  LEA R16, R114, UR43, 0x4 ;  /* 0x0000002b72107c11 */ /* 0x000fe4000f8e20ff */
[----:B--2---:R-:W2:Y:S02]  /*58f0*/  SYNCS.PHASECHK.TRANS64.TRYWAIT P0, [R0+URZ+0x140], R3 ;  /* 0x00014003000075a7 */ /* 0x004ea400080011ff */
[----:B-12---:R-:W-:Y:S05]  /*5900*/  @!P0 BRA `(.L_x_110) ;  /* 0x0000002400ec8947 */ /* 0x006fea0003800000 */
.L_x_190:
[----:B------:R-:W4:Y:S01]  /*5910*/  LDC.64 R12, c[0x0][0xb10] ;  /* 0x0002c400ff0c7b82 */ /* 0x000f220000000a00 */
[----:B------:R-:W3:Y:S01]  /*5920*/  LDS.128 R16, [R16+0x1d0] ;  /* 0x0001d00010107984 */ /* 0x000ee20000000c00 */
[----:B-1----:R-:W-:Y:S01]  /*5930*/  ISETP.NE.AND P1, PT, R41, 0x1, PT ;  /* 0x000000012900780c */ /* 0x002fe20003f25270 */
[----:B--2---:R-:W-:Y:S01]  /*5940*/  VIADD R0, R0, 0x150 ;  /* 0x0000015000007836 */ /* 0x004fe20000000000 */
[----:B------:R-:W-:Y:S04]  /*5950*/  ISETP.GE.AND P0, PT, R40, 0x1, PT ;  /* 0x000000012800780c */ /* 0x000fe80003f06270 */
[----:B------:R-:W1:Y:S01]  /*5960*/  LDC.64 R10, c[0x0][0xb18] ;  /* 0x0002c600ff0a7b82 */ /* 0x000e620000000a00 */
[----:B------:R-:W-:Y:S01]  /*5970*/  PRMT R0, RZ, 0x654, R0 ;  /* 0x00000654ff007816 */ /* 0x000fe20000000000 */
[----:B------:R-:W-:Y:S01]  /*5980*/  @!PT LDS RZ, [RZ] ;  /* 0x00000000fffff984 */ /* 0x000fe20000000800 */
[----:B------:R-:W-:Y:S01]  /*5990*/  @!PT LDS RZ, [RZ] ;  /* 0x00000000fffff984 */ /* 0x000fe20000000800 */
[----:B------:R-:W-:Y:S01]  /*59a0*/  @!PT LDS RZ, [RZ] ;  /* 0x00000000fffff984 */ /* 0x000fe20000000800 */
[----:B------:R-:W-:Y:S01]  /*59b0*/  @!PT LDS RZ, [RZ] ;  /* 0x00000000fffff984 */ /* 0x000fe20000000800 */
[----:B------:R2:W-:Y:S06]  /*59c0*/  MEMBAR.ALL.CTA ;  /* 0x0000000000007992 */ /* 0x0005ec0000008000 */
[----:B--2---:R-:W2:Y:S01]  /*59d0*/  FENCE.VIEW.ASYNC.S ;  /* 0x00000000000073c6 */ /* 0x004ea20000000000 */
[----:B------:R-:W1:Y:S08]  /*59e0*/  @!P1 LDC R14, c[0x0][0xb20] ;  /* 0x0002c800ff0e9b82 */ /* 0x000e700000000800 */
[----:B------:R-:W1:Y:S01]  /*59f0*/  @!P1 LDC R9, c[0x0][0xb0c] ;  /* 0x0002c300ff099b82 */ /* 0x000e620000000800 */
[----:B--2---:R2:W-:Y:S01]  /*5a00*/  SYNCS.ARRIVE.TRANS64.RED.A1T0 RZ, [R0+URZ], RZ ;  /* 0x000000ff00ff79a7 */ /* 0x0045e200081004ff */
[----:B---3--:R-:W-:Y:S04]  /*5a10*/  LOP3.LUT P4, RZ, R18, 0x1, RZ, 0xc0, !PT ;  /* 0x0000000112ff7812 */ /* 0x008fe8000788c0ff */
[----:B------:R-:W-:Y:S09]  /*5a20*/  P2R R112, PR, RZ, 0x10 ;  /* 0x00000010ff707803 */ /* 0x000ff20000000000 */
[----:B------:R-:W-:Y:S02]  /*5a30*/  @P4 MOV R45, R16 ;  /* 0x00000010002d4202 */ /* 0x000fe40000000f00 */
[----:B------:R-:W-:Y:S01]  /*5a40*/  @P4 LOP3.LUT R43, R17, 0xffff, RZ, 0xc0, !PT ;  /* 0x0000ffff112b4812 */ /* 0x000fe200078ec0ff */
[----:B--2-4-:R-:W-:Y:S06]  /*5a50*/  @!P0 BRA `(.L_x_111) ;  /* 0x0000000000a48947 */ /* 0x014fec0003800000 */
[----:B------:R-:W-:Y:S01]  /*5a60*/  IMAD.HI.U32 R21, R102, R39, RZ ;  /* 0x0000002766157227 */ /* 0x000fe200078e00ff */
[----:B------:R-:W-:Y:S02]  /*5a70*/  ISETP.NE.AND P0, PT, R38, 0x1, PT ;  /* 0x000000012600780c */ /* 0x000fe40003f05270 */
[----:B------:R-:W-:Y:S01]  /*5a80*/  ISETP.NE.AND P2, PT, R40, 0x1, PT ;  /* 0x000000012800780c */ /* 0x000fe20003f45270 */
[----:B------:R-:W-:Y:S01]  /*5a90*/  IMAD.HI.U32 R20, R101, R90, RZ ;  /* 0x0000005a65147227 */ /* 0x000fe200078e00ff */
[----:B------:R-:W-:Y:S02]  /*5aa0*/  SHF.R.U32.HI R21, RZ, R100, R21 ;  /* 0x00000064ff157219 */ /* 0x000fe40000011615 */
[----:B------:R-:W-:Y:S01]  /*5ab0*/  ISETP.NE.AND P3, PT, R42, 0x1, PT ;  /* 0x000000012a00780c */ /* 0x000fe20003f65270 */
[----:B------:R-:W-:Y:S01]  /*5ac0*/  IMAD.HI.U32 R24, R45, R90, RZ ;  /* 0x0000005a2d187227 */ /* 0x000fe200078e00ff */
[----:B------:R-:W-:Y:S02]  /*5ad0*/  SHF.R.U32.HI R20, RZ, R91, R20 ;  /* 0x0000005bff147219 */ /* 0x000fe40000011614 */
[----:B------:R-:W-:Y:S01]  /*5ae0*/  SEL R3, R102, R21, !P0 ;  /* 0x0000001566037207 */ /* 0x000fe20004000000 */
[----:B------:R-:W-:Y:S01]  /*5af0*/  IMAD.HI.U32 R21, R43, R39, RZ ;  /* 0x000000272b157227 */ /* 0x000fe200078e00ff */
[----:B------:R-:W-:Y:S02]  /*5b00*/  SEL R7, R101, R20, !P3 ;  /* 0x0000001465077207 */ /* 0x000fe40005800000 */
[----:B------:R-:W-:Y:S01]  /*5b10*/  SHF.R.U32.HI R24, RZ, R91, R24 ;  /* 0x0000005bff187219 */ /* 0x000fe20000011618 */
[-C--:B------:R-:W-:Y:S04]  /*5b20*/  IMAD.HI.U32 R20, R3, R36.reuse, RZ ;  /* 0x0000002403147227 */ /* 0x080fe800078e00ff */
[----:B------:R-:W-:Y:S01]  /*5b30*/  IMAD.HI.U32 R22, R7, R36, RZ ;  /* 0x0000002407167227 */ /* 0x000fe200078e00ff */
[-C--:B------:R-:W-:Y:S02]  /*5b40*/  @P2 SHF.R.U32.HI R3, RZ, R37.reuse, R20 ;  /* 0x00000025ff032219 */ /* 0x080fe40000011614 */
[----:B------:R-:W-:Y:S02]  /*5b50*/  SHF.R.U32.HI R20, RZ, R100, R21 ;  /* 0x00000064ff147219 */ /* 0x000fe40000011615 */
[----:B------:R-:W-:Y:S01]  /*5b60*/  @P2 SHF.R.U32.HI R7, RZ, R37, R22 ;  /* 0x00000025ff072219 */ /* 0x000fe20000011616 */
[C---:B------:R-:W-:Y:S01]  /*5b70*/  IMAD R2, R40.reuse, R3, RZ ;  /* 0x0000000328027224 */ /* 0x040fe200078e02ff */
[----:B------:R-:W-:Y:S02]  /*5b80*/  SEL R5, R43, R20, !P0 ;  /* 0x000000142b057207 */ /* 0x000fe40004000000 */
[----:B------:R-:W-:Y:S01]  /*5b90*/  SEL R3, R45, R24, !P3 ;  /* 0x000000182d037207 */ /* 0x000fe20005800000 */
[----:B------:R-:W-:Y:S01]  /*5ba0*/  IMAD R4, R40, R7, RZ ;  /* 0x0000000728047224 */ /* 0x000fe200078e02ff */
[C---:B------:R-:W-:Y:S01]  /*5bb0*/  ISETP.GE.AND P0, PT, R5.reuse, R2, PT ;  /* 0x000000020500720c */ /* 0x040fe20003f06270 */
[----:B------:R-:W-:Y:S03]  /*5bc0*/  IMAD.HI.U32 R6, R5, R36, RZ ;  /* 0x0000002405067227 */ /* 0x000fe600078e00ff */
[----:B------:R-:W-:Y:S01]  /*5bd0*/  ISETP.GE.OR P0, PT, R3, R4, P0 ;  /* 0x000000040300720c */ /* 0x000fe20000706670 */
[----:B------:R-:W-:Y:S01]  /*5be0*/  IMAD.MOV R4, RZ, RZ, -R3 ;  /* 0x000000ffff047224 */ /* 0x000fe200078e0a03 */
[-C--:B------:R-:W-:Y:S03]  /*5bf0*/  SHF.R.U32.HI R6, RZ, R37.reuse, R6 ;  /* 0x00000025ff067219 */ /* 0x080fe60000011606 */
[----:B------:R-:W-:Y:S01]  /*5c00*/  IMAD R45, R42, R4, R45 ;  /* 0x000000042a2d7224 */ /* 0x000fe200078e022d */
[----:B------:R-:W-:Y:S05]  /*5c10*/  SEL R15, R5, R6, !P2 ;  /* 0x00000006050f7207 */ /* 0x000fea0005000000 */
[----:B------:R-:W-:Y:S02]  /*5c20*/  IMAD.MOV R6, RZ, RZ, -R15 ;  /* 0x000000ffff067224 */ /* 0x000fe400078e0a0f */
[C---:B------:R-:W-:Y:S04]  /*5c30*/  @!P0 IMAD.HI.U32 R2, R3.reuse, R36, RZ ;  /* 0x0000002403028227 */ /* 0x040fe800078e00ff */
[----:B------:R-:W-:Y:S01]  /*5c40*/  IMAD R6, R40, R6, R5 ;  /* 0x0000000628067224 */ /* 0x000fe200078e0205 */
[----:B------:R-:W-:Y:S04]  /*5c50*/  @!P0 SHF.R.U32.HI R2, RZ, R37, R2 ;  /* 0x00000025ff028219 */ /* 0x000fe80000011602 */
[----:B------:R-:W-:Y:S02]  /*5c60*/  @!P0 SEL R0, R3, R2, !P2 ;  /* 0x0000000203008207 */ /* 0x000fe40005000000 */
[----:B------:R-:W-:Y:S02]  /*5c70*/  IADD3 R2, PT, PT, -R5, RZ, RZ ;  /* 0x000000ff05027210 */ /* 0x000fe40007ffe1ff */
[----:B------:R-:W-:Y:S01]  /*5c80*/  @!P0 IADD3 R8, PT, PT, R15, -R0, RZ ;  /* 0x800000000f088210 */ /* 0x000fe20007ffe0ff */
[----:B------:R-:W-:Y:S02]  /*5c90*/  @!P0 IMAD R0, R7, R6, R0 ;  /* 0x0000000607008224 */ /* 0x000fe400078e0200 */
[----:B------:R-:W-:Y:S02]  /*5ca0*/  IMAD R43, R38, R2, R43 ;  /* 0x00000002262b7224 */ /* 0x000fe400078e022b */
[----:B------:R-:W-:Y:S02]  /*5cb0*/  @!P0 IMAD R5, R8, R40, R3 ;  /* 0x0000002808058224 */ /* 0x000fe400078e0203 */
[----:B------:R-:W-:Y:S04]  /*5cc0*/  @!P0 IMAD.MOV.U32 R3, RZ, RZ, R0 ;  /* 0x000000ffff038224 */ /* 0x000fe800078e0000 */
[----:B------:R-:W-:Y:S02]  /*5cd0*/  IMAD R45, R3, R42, R45 ;  /* 0x0000002a032d7224 */ /* 0x000fe400078e022d */
[----:B------:R-:W-:Y:S07]  /*5ce0*/  IMAD R43, R5, R38, R43 ;  /* 0x00000026052b7224 */ /* 0x000fee00078e022b */
.L_x_111:
[----:B------:R-:W-:Y:S01]  /*5cf0*/  @!P1 IMAD.HI.U32 R0, R45, R12, RZ ;  /* 0x0000000c2d009227 */ /* 0x000fe200078e00ff */
[----:B-1----:R-:W-:Y:S01]  /*5d00*/  @!P1 ISETP.NE.AND P0, PT, R10, 0x1, PT ;  /* 0x000000010a00980c */ /* 0x002fe20003f05270 */
[----:B------:R-:W-:Y:S01]  /*5d10*/  ULOP3.LUT UP0, URZ, UR42, 0x1b0, URZ, 0xc0, !UPT ;  /* 0x000001b02aff7892 */ /* 0x000fe2000f80c0ff */
[----:B------:R-:W-:Y:S01]  /*5d20*/  @!P1 ISETP.NE.AND P2, PT, R9, 0x1, PT ;  /* 0x000000010900980c */ /* 0x000fe20003f45270 */
[----:B------:R-:W-:Y:S01]  /*5d30*/  @!P1 IMAD.HI.U32 R3, R43, R11, RZ ;  /* 0x0000000b2b039227 */ /* 0x000fe200078e00ff */
[----:B------:R-:W-:Y:S02]  /*5d40*/  @!P1 SHF.R.U32.HI R0, RZ, R13, R0 ;  /* 0x0000000dff009219 */ /* 0x000fe40000011600 */
[----:B------:R-:W-:Y:S01]  /*5d50*/  @P4 SHF.R.U32.HI R107, RZ, 0x10, R17 ;  /* 0x00000010ff6b4819 */ /* 0x000fe20000011611 */
[----:B------:R-:W-:Y:S01]  /*5d60*/  VIADD R114, R114, 0x1 ;  /* 0x0000000172727836 */ /* 0x000fe20000000000 */
[----:B------:R-:W-:Y:S02]  /*5d70*/  @!P1 SHF.R.U32.HI R2, RZ, R14, R3 ;  /* 0x0000000eff029219 */ /* 0x000fe40000011603 */
[----:B------:R-:W-:Y:S02]  /*5d80*/  @!P1 SEL R3, R45, R0, !P2 ;  /* 0x000000002d039207 */ /* 0x000fe40005000000 */
[----:B------:R-:W-:Y:S05]  /*5d90*/  @!P1 SEL R2, R43, R2, !P0 ;  /* 0x000000022b029207 */ /* 0x000fea0004000000 */
[----:B------:R-:W-:Y:S02]  /*5da0*/  @!P1 IMAD.IADD R0, R2, 0x1, -R3 ;  /* 0x0000000102009824 */ /* 0x000fe400078e0a03 */
[----:B------:R-:W-:Y:S02]  /*5db0*/  @!P1 IMAD.IADD R2, R3, 0x1, -R2 ;  /* 0x0000000103029824 */ /* 0x000fe400078e0a02 */
[----:B------:R-:W-:Y:S02]  /*5dc0*/  @!P1 IMAD R45, R0, R9, R45 ;  /* 0x00000009002d9224 */ /* 0x000fe400078e022d */
[----:B------:R-:W-:Y:S01]  /*5dd0*/  @!P1 IMAD R43, R2, R10, R43 ;  /* 0x0000000a022b9224 */ /* 0x000fe200078e022b */
[----:B------:R-:W-:Y:S06]  /*5de0*/  BRA.U !UP0, `(.L_x_112) ;  /* 0x0000000108407547 */ /* 0x000fec000b800000 */
[----:B------:R-:W1:Y:S01]  /*5df0*/  LDCU.64 UR8, c[0x4][0x80] ;  /* 0x01001000ff0877ac */ /* 0x000e620008000a00 */
[----:B------:R-:W-:Y:S01]  /*5e00*/  MOV R3, 0x0 ;  /* 0x0000000000037802 */ /* 0x000fe20000000f00 */
[----:B------:R-:W-:Y:S02]  /*5e10*/  HFMA2 R12, -RZ, RZ, 0, 5.9604644775390625e-08 ;  /* 0x00000001ff0c7431 */ /* 0x000fe400000001ff */
[----:B------:R-:W-:Y:S02]  /*5e20*/  IMAD.MOV.U32 R8, RZ, RZ, 0x70 ;  /* 0x00000070ff087424 */ /* 0x000fe400078e00ff */
[----:B------:R-:W-:Y:S01]  /*5e30*/  IMAD.MOV.U32 R13, RZ, RZ, RZ ;  /* 0x000000ffff0d7224 */ /* 0x000fe200078e00ff */
[----:B------:R-:W2:Y:S01]  /*5e40*/  LDCU.64 UR6, c[0x4][0x88] ;  /* 0x01001100ff0677ac */ /* 0x000ea20008000a00 */
[----:B------:R-:W3:Y:S01]  /*5e50*/  LDC.64 R2, c[0x4][R3] ;  /* 0x0100000003027b82 */ /* 0x000ee20000000a00 */
[----:B------:R-:W4:Y:S01]  /*5e60*/  LDCU.64 UR4, c[0x4][0x8] ;  /* 0x01000100ff0477ac */ /* 0x000f220008000a00 */
[----:B-1----:R-:W-:Y:S01]  /*5e70*/  MOV R5, UR9 ;  /* 0x0000000900057c02 */ /* 0x002fe20008000f00 */
[----:B------:R-:W-:Y:S01]  /*5e80*/  IMAD.U32 R4, RZ, RZ, UR8 ;  /* 0x00000008ff047e24 */ /* 0x000fe2000f8e00ff */
[----:B--2---:R-:W-:Y:S01]  /*5e90*/  MOV R7, UR7 ;  /* 0x0000000700077c02 */ /* 0x004fe20008000f00 */
[----:B------:R-:W-:Y:S01]  /*5ea0*/  IMAD.U32 R6, RZ, RZ, UR6 ;  /* 0x00000006ff067e24 */ /* 0x000fe2000f8e00ff */
[----:B----4-:R-:W-:Y:S01]  /*5eb0*/  MOV R11, UR5 ;  /* 0x00000005000b7c02 */ /* 0x010fe20008000f00 */
[----:B------:R-:W-:Y:S02]  /*5ec0*/  IMAD.U32 R10, RZ, RZ, UR4 ;  /* 0x00000004ff0a7e24 */ /* 0x000fe4000f8e00ff */
[----:B------:R-:W-:Y:S07]  /*5ed0*/  LEPC R20, `(.L_x_112) ;  /* 0x000000001014794e */ /* 0x000fee0000000000 */
[----:B---3-5:R-:W-:Y:S05]  /*5ee0*/  CALL.ABS.NOINC R2 ;  /* 0x0000000002007343 */ /* 0x028fea0003c00000 */
.L_x_112:
[----:B------:R-:W-:Y:S01]  /*5ef0*/  LOP3.LUT P0, RZ, R111, 0x1b0, RZ, 0xc0, !PT ;  /* 0x000001b06fff7812 */ /* 0x000fe2000780c0ff */
[----:B------:R-:W-:Y:S11]  /*5f00*/  BSSY.RECONVERGENT B6, `(.L_x_113) ;  /* 0x0000013000067945 */ /* 0x000ff60003800200 */
[----:B------:R-:W-:Y:S01]  /*5f10*/  @!UPT UIADD3 URZ, UPT, UPT, URZ, URZ, URZ ;  /* 0x000000fffffff290 */ /* 0x000fe2000fffe0ff */
[----:B------:R-:W-:Y:S05]  /*5f20*/  @!P0 BRA `(.L_x_114) ;  /* 0x0000000000408947 */ /* 0x000fea0003800000 */
        /* <DEDUP_REMOVED lines=16> */
.L_x_114:
[----:B------:R-:W-:Y:S05]  /*6030*/  BSYNC.RECONVERGENT B6 ;  /* 0x0000000000067941 */ /* 0x000fea0003800200 */
.L_x_113:
[----:B------:R-:W-:Y:S01]  /*6040*/  ISETP.NE.U32.AND P3, PT, R88, RZ, PT ;  /* 0x000000ff5800720c */ /* 0x000fe20003f65070 */
[----:B------:R-:W-:Y:S01]  /*6050*/  UISETP.NE.AND UP1, UPT, UR44, URZ, UPT ;  /* 0x000000ff2c00728c */ /* 0x000fe2000bf25270 */
[----:B------:R-:W-:Y:S02]  /*6060*/  ISETP.NE.U32.AND P4, PT, R84, RZ, PT ;  /* 0x000000ff5400720c */ /* 0x000fe40003f85070 */
[----:B------:R-:W-:Y:S02]  /*6070*/  ISETP.NE.AND.EX P3, PT, R89, RZ, PT, P3 ;  /* 0x000000ff5900720c */ /* 0x000fe40003f65330 */
[----:B------:R-:W-:Y:S02]  /*6080*/  PLOP3.LUT P1, PT, PT, PT, PT, 0x8, 0x80 ;  /* 0x000000000080781c */ /* 0x000fe40003f2e170 */
[----:B------:R-:W-:Y:S02]  /*6090*/  PLOP3.LUT P0, PT, PT, PT, UP1, 0x80, 0x8 ;  /* 0x000000000008781c */ /* 0x000fe40003f0f018 */
[----:B------:R-:W-:Y:S02]  /*60a0*/  ISETP.NE.AND.EX P4, PT, R85, RZ, PT, P4 ;  /* 0x000000ff5500720c */ /* 0x000fe40003f85340 */
[----:B------:R-:W1:Y:S09]  /*60b0*/  @UP1 LDCU.64 UR4, c[0x0][0x888] ;  /* 0x00011100ff0417ac */ /* 0x000e720008000a00 */
[----:B------:R-:W-:Y:S01]  /*60c0*/  @P0 PLOP3.LUT P1, PT, P3, PT, PT, 0x80, 0x8 ;  /* 0x000000000008081c */ /* 0x000fe20001f2f070 */
[----:B-1----:R-:W-:Y:S04]  /*60d0*/  @UP1 UISETP.NE.U32.AND UP0, UPT, UR4, URZ, UPT ;  /* 0x000000ff0400128c */ /* 0x002fe8000bf05070 */
[----:B------:R-:W-:Y:S04]  /*60e0*/  @UP1 UISETP.NE.AND.EX UP0, UPT, UR5, URZ, UPT, UP0 ;  /* 0x000000ff0500128c */ /* 0x000fe8000bf05300 */
[----:B------:R-:W-:Y:S01]  /*60f0*/  @UP1 USEL UR4, URZ, 0xffffffff, UP0 ;  /* 0xffffffffff041887 */ /* 0x000fe20008000000 */
[----:B------:R-:W-:Y:S11]  /*6100*/  @!P3 BRA `(.L_x_115) ;  /* 0x00000000002cb947 */ /* 0x000ff60003800000 */
[----:B------:R-:W-:Y:S01]  /*6110*/  ISETP.NE.U32.AND P2, PT, R86, RZ, PT ;  /* 0x000000ff5600720c */ /* 0x000fe20003f45070 */
[----:B------:R-:W-:Y:S03]  /*6120*/  IMAD.MOV.U32 R99, RZ, RZ, 0x1 ;  /* 0x00000001ff637424 */ /* 0x000fe600078e00ff */
[----:B------:R-:W-:Y:S11]  /*6130*/  ISETP.NE.AND.EX P2, PT, R87, RZ, PT, P2 ;  /* 0x000000ff5700720c */ /* 0x000ff60003f45320 */
[----:B------:R-:W-:Y:S02]  /*6140*/  @!UPT UIADD3 URZ, UPT, UPT, URZ, URZ, URZ ;  /* 0x000000fffffff290 */ /* 0x000fe4000fffe0ff */
[----:B------:R-:W1:Y:S01]  /*6150*/  @P2 LDC.64 R2, c[0x0][0x888] ;  /* 0x00022200ff022b82 */ /* 0x000e620000000a00 */
[----:B------:R-:W-:Y:S04]  /*6160*/  @P2 IMAD R0, R88, UR36, RZ ;  /* 0x0000002458002c24 */ /* 0x000fe8000f8e02ff */
[----:B-1----:R-:W-:Y:S04]  /*6170*/  @P2 IMAD.WIDE R2, R0, 0x4, R2 ;  /* 0x0000000400022825 */ /* 0x002fe800078e0202 */
[----:B------:R-:W-:Y:S01]  /*6180*/  HFMA2 R0, -RZ, RZ, 0, 5.9604644775390625e-08 ;  /* 0x00000001ff007431 */ /* 0x000fe200000001ff */
[----:B-----5:R1:W5:Y:S04]  /*6190*/  @P2 LDG.E R48, desc[UR40][R2.64] ;  /* 0x0000002802302981 */ /* 0x020368000c1e1900 */
[----:B------:R-:W-:Y:S01]  /*61a0*/  @!P2 PRMT R99, R0, 0x7610, R99 ;  /* 0x000076100063a816 */ /* 0x000fe20000000063 */
[----:B-1----:R-:W2:Y:S06]  /*61b0*/  @!P2 LDC R48, c[0x0][0x880] ;  /* 0x00022000ff30ab82 */ /* 0x002eac0000000800 */
.L_x_115:
[----:B------:R-:W-:Y:S05]  /*61c0*/  @!P4 BRA `(.L_x_116) ;  /* 0x000000000020c947 */ /* 0x000fea0003800000 */
[----:B------:R-:W-:Y:S04]  /*61d0*/  ISETP.NE.U32.AND P2, PT, R82, RZ, PT ;  /* 0x000000ff5200720c */ /* 0x000fe80003f45070 */
[----:B------:R-:W-:Y:S11]  /*61e0*/  ISETP.NE.AND.EX P2, PT, R83, RZ, PT, P2 ;  /* 0x000000ff5300720c */ /* 0x000ff60003f45320 */
[----:B------:R-:W-:Y:S02]  /*61f0*/  @!UPT UIADD3 URZ, UPT, UPT, URZ, URZ, URZ ;  /* 0x000000fffffff290 */ /* 0x000fe4000fffe0ff */
[----:B------:R-:W1:Y:S01]  /*6200*/  @P2 LDC.64 R2, c[0x0][0x8a8] ;  /* 0x00022a00ff022b82 */ /* 0x000e620000000a00 */
[----:B------:R-:W-:Y:S04]  /*6210*/  @P2 IMAD R0, R84, UR36, RZ ;  /* 0x0000002454002c24 */ /* 0x000fe8000f8e02ff */
[----:B-1----:R-:W-:Y:S05]  /*6220*/  @P2 IMAD.WIDE R2, R0, 0x4, R2 ;  /* 0x0000000400022825 */ /* 0x002fea00078e0202 */
[----:B-----5:R1:W5:Y:S02]  /*6230*/  @P2 LDG.E R46, desc[UR40][R2.64] ;  /* 0x00000028022e2981 */ /* 0x020364000c1e1900 */
[----:B-1----:R-:W3:Y:S02]  /*6240*/  @!P2 LDC R46, c[0x0][0x8a0] ;  /* 0x00022800ff2eab82 */ /* 0x002ee40000000800 */
.L_x_116:
[----:B--2--5:R-:W-:Y:S01]  /*6250*/  @P0 ISETP.NE.AND P4, PT, R48, RZ, PT ;  /* 0x000000ff3000020c */ /* 0x024fe20003f85270 */
[----:B------:R-:W-:Y:S01]  /*6260*/  IMAD.U32 R0, RZ, RZ, UR4 ;  /* 0x00000004ff007e24 */ /* 0x000fe2000f8e00ff */
[----:B------:R-:W-:Y:S01]  /*6270*/  @P0 LOP3.LUT P2, RZ, R99, 0xff, RZ, 0xc0, !PT ;  /* 0x000000ff63ff0812 */ /* 0x000fe2000784c0ff */
[----:B------:R-:W-:Y:S01]  /*6280*/  BSSY B1, `(.L_x_117) ;  /* 0x0000034000017945 */ /* 0x000fe20003800000 */
[----:B------:R-:W-:Y:S01]  /*6290*/  @P0 SEL R3, RZ, 0xffffffff, P4 ;  /* 0xffffffffff030807 */ /* 0x000fe20002000000 */
[C---:B------:R-:W-:Y:S01]  /*62a0*/  IMAD R32, R44.reuse, 0x20, R47 ;  /* 0x000000202c207824 */ /* 0x040fe200078e022f */
[----:B------:R-:W-:Y:S02]  /*62b0*/  LEA R113, R44, UR43, 0x3 ;  /* 0x0000002b2c717c11 */ /* 0x000fe4000f8e18ff */
[----:B------:R-:W-:Y:S02]  /*62c0*/  CS2R R58, SRZ ;  /* 0x00000000003a7805 */ /* 0x000fe4000001ff00 */
[----:B------:R-:W-:Y:S02]  /*62d0*/  @P1 SEL R3, R0, R3, !P2 ;  /* 0x0000000300031207 */ /* 0x000fe40005000000 */
[----:B------:R-:W-:Y:S02]  /*62e0*/  CS2R R56, SRZ ;  /* 0x0000000000387805 */ /* 0x000fe4000001ff00 */
[----:B------:R-:W-:Y:S02]  /*62f0*/  SHF.L.U32 R2, R110, 0x1f, RZ ;  /* 0x0000001f6e027819 */ /* 0x000fe400000006ff */
[----:B------:R-:W-:Y:S02]  /*6300*/  CS2R R54, SRZ ;  /* 0x0000000000367805 */ /* 0x000fe4000001ff00 */
[----:B------:R-:W-:Y:S02]  /*6310*/  @P0 LOP3.LUT R3, R3, 0x1, RZ, 0xc0, !PT ;  /* 0x0000000103030812 */ /* 0x000fe400078ec0ff */
[----:B------:R-:W-:Y:S02]  /*6320*/  CS2R R52, SRZ ;  /* 0x0000000000347805 */ /* 0x000fe4000001ff00 */
[----:B------:R-:W-:Y:S02]  /*6330*/  PLOP3.LUT P5, PT, PT, PT, PT, 0x8, 0x80 ;  /* 0x000000000080781c */ /* 0x000fe40003fae170 */
[----:B------:R-:W-:Y:S11]  /*6340*/  ISETP.NE.U32.OR P1, PT, R3, 0x1, !P0 ;  /* 0x000000010300780c */ /* 0x000ff60004725470 */
[----:B------:R-:W-:Y:S02]  /*6350*/  @!UPT UIADD3 URZ, UPT, UPT, URZ, URZ, URZ ;  /* 0x000000fffffff290 */ /* 0x000fe4000fffe0ff */
[----:B------:R-:W-:Y:S04]  /*6360*/  @P1 SHF.L.U32 R4, R108, 0x1f, RZ ;  /* 0x0000001f6c041819 */ /* 0x000fe800000006ff */
[----:B------:R-:W1:Y:S01]  /*6370*/  @P1 SYNCS.PHASECHK.TRANS64.TRYWAIT P0, [UR43+0x120], R4 ;  /* 0x00012004ff0015a7 */ /* 0x000e62000800112b */
[----:B------:R2:W4:Y:S01]  /*6380*/  SYNCS.PHASECHK.TRANS64.TRYWAIT P4, [R113+URZ+0x160], R2 ;  /* 0x00016002710075a7 */ /* 0x00052200080811ff */
[----:B-1----:R-:W-:Y:S01]  /*6390*/  @P1 PLOP3.LUT P5, PT, P0, PT, PT, 0x8, 0x80 ;  /* 0x000000000080181c */ /* 0x002fe200007ae170 */
[----:B------:R-:W-:Y:S01]  /*63a0*/  @!UPT UIADD3 URZ, UPT, UPT, URZ, URZ, URZ ;  /* 0x000000fffffff290 */ /* 0x000fe2000fffe0ff */
[----:B--2-4-:R-:W-:Y:S11]  /*63b0*/  @!P1 BRA `(.L_x_118) ;  /* 0x0000000000809947 */ /* 0x014ff60003800000 */
[----:B------:R-:W-:Y:S01]  /*63c0*/  ISETP.NE.U32.AND P0, PT, RZ, UR38, PT ;  /* 0x00000026ff007c0c */ /* 0x000fe2000bf05070 */
[----:B------:R-:W-:Y:S01]  /*63d0*/  BSSY B0, `(.L_x_119) ;  /* 0x0000012000007945 */ /* 0x000fe20003800000 */
[----:B------:R-:W-:Y:S02]  /*63e0*/  ISETP.NE.AND P2, PT, R48, RZ, PT ;  /* 0x000000ff3000720c */ /* 0x000fe40003f45270 */
[----:B------:R-:W-:Y:S02]  /*63f0*/  CS2R R54, SRZ ;  /* 0x0000000000367805 */ /* 0x000fe4000001ff00 */
[----:B------:R-:W-:Y:S02]  /*6400*/  ISETP.NE.AND.EX P0, PT, RZ, UR39, PT, P0 ;  /* 0x00000027ff007c0c */ /* 0x000fe4000bf05300 */
[----:B------:R-:W-:Y:S02]  /*6410*/  CS2R R52, SRZ ;  /* 0x0000000000347805 */ /* 0x000fe4000001ff00 */
[----:B------:R-:W-:Y:S02]  /*6420*/  LOP3.LUT P1, RZ, R99, 0xff, RZ, 0xc0, !PT ;  /* 0x000000ff63ff7812 */ /* 0x000fe4000782c0ff */
[----:B------:R-:W-:Y:S02]  /*6430*/  CS2R R58, SRZ ;  /* 0x00000000003a7805 */ /* 0x000fe4000001ff00 */
[----:B------:R-:W-:Y:S02]  /*6440*/  SEL R0, RZ, 0xffffffff, P2 ;  /* 0xffffffffff007807 */ /* 0x000fe40001000000 */
[----:B------:R-:W-:Y:S02]  /*6450*/  CS2R R56, SRZ ;  /* 0x0000000000387805 */ /* 0x000fe4000001ff00 */
[----:B------:R-:W-:Y:S04]  /*6460*/  SEL R3, RZ, 0xffffffff, P0 ;  /* 0xffffffffff037807 */ /* 0x000fe80000000000 */
[----:B------:R-:W-:Y:S04]  /*6470*/  @P3 SEL R0, R3, R0, !P1 ;  /* 0x0000000003003207 */ /* 0x000fe80004800000 */
[----:B------:R-:W-:Y:S04]  /*6480*/  LOP3.LUT R0, R0, 0x1, RZ, 0xc0, !PT ;  /* 0x0000000100007812 */ /* 0x000fe800078ec0ff */
[----:B------:R-:W-:Y:S01]  /*6490*/  ISETP.NE.U32.AND P0, PT, R0, 0x1, PT ;  /* 0x000000010000780c */ /* 0x000fe20003f05070 */
[----:B------:R-:W-:Y:S01]  /*64a0*/  @!UPT UIADD3 URZ, UPT, UPT, URZ, URZ, URZ ;  /* 0x000000fffffff290 */ /* 0x000fe2000fffe0ff */
[----:B------:R-:W-:Y:S11]  /*64b0*/  @!P5 BRA `(.L_x_120) ;  /* 0x00000000000cd947 */ /* 0x000ff60003800000 */
[----:B------:R-:W-:Y:S04]  /*64c0*/  SHF.L.U32 R3, R108, 0x1f, RZ ;  /* 0x0000001f6c037819 */ /* 0x000fe800000006ff */
[----:B------:R-:W1:Y:S02]  /*64d0*/  SYNCS.PHASECHK.TRANS64.TRYWAIT P1, [UR43+0x120], R3 ;  /* 0x00012003ff0075a7 */ /* 0x000e64000802112b */
[----:B-1----:R-:W-:Y:S05]  /*64e0*/  @!P1 BRA `(.L_x_121) ;  /* 0x0000001c00089947 */ /* 0x002fea0003800000 */
.L_x_120:
[----:B------:R-:W-:Y:S05]  /*64f0*/  BSYNC B0 ;  /* 0x0000000000007941 */ /* 0x000fea0003800000 */
.L_x_119:
[----:B------:R2:W4:Y:S01]  /*6500*/  @P0 LDS.128 R52, [R105+UR43+0x200] ;  /* 0x0002002b69340984 */ /* 0x0005220008000c00 */
[----:B------:R-:W-:Y:S01]  /*6510*/  UIADD3 UR4, UPT, UPT, UR43, 0x128, URZ ;  /* 0x000001282b047890 */ /* 0x000fe2000fffe0ff */
[----:B------:R-:W-:Y:S02]  /*6520*/  LOP3.LUT R108, R108, 0x1, RZ, 0x3c, !PT ;  /* 0x000000016c6c7812 */ /* 0x000fe400078e3cff */
[----:B------:R2:W1:Y:S01]  /*6530*/  @P0 LDS.128 R56, [R104+0x10] ;  /* 0x0000100068380984 */ /* 0x0004620000000c00 */
[----:B------:R-:W-:Y:S01]  /*6540*/  UPRMT UR4, UR37, 0x654, UR4 ;  /* 0x0000065425047896 */ /* 0x000fe20008000004 */
[----:B------:R-:W-:Y:S01]  /*6550*/  @!PT LDS RZ, [RZ] ;  /* 0x00000000fffff984 */ /* 0x000fe20000000800 */
[----:B------:R-:W-:Y:S01]  /*6560*/  @!PT LDS RZ, [RZ] ;  /* 0x00000000fffff984 */ /* 0x000fe20000000800 */
[----:B------:R-:W-:Y:S01]  /*6570*/  @!PT LDS RZ, [RZ] ;  /* 0x00000000fffff984 */ /* 0x000fe20000000800 */
[----:B------:R-:W-:Y:S01]  /*6580*/  @!PT LDS RZ, [RZ] ;  /* 0x00000000fffff984 */ /* 0x000fe20000000800 */
[----:B------:R5:W-:Y:S06]  /*6590*/  MEMBAR.ALL.CTA ;  /* 0x0000000000007992 */ /* 0x000bec0000008000 */
[----:B-----5:R-:W5:Y:S02]  /*65a0*/  FENCE.VIEW.ASYNC.S ;  /* 0x00000000000073c6 */ /* 0x020f640000000000 */
[----:B-----5:R-:W-:Y:S03]  /*65b0*/  SYNCS.ARRIVE.TRANS64.RED.A1T0 RZ, [UR4], RZ ;  /* 0x000000ffffff79a7 */ /* 0x020fe60008100404 */
.L_x_118:
[----:B------:R-:W-:Y:S05]  /*65c0*/  BSYNC B1 ;  /* 0x0000000000017941 */ /* 0x000fea0003800000 */
.L_x_117:
[----:B-1----:R-:W-:Y:S04]  /*65d0*/  SHF.R.U32.HI R3, RZ, 0x15, R32 ;  /* 0x00000015ff037819 */ /* 0x002fe80000011620 */
[----:B------:R-:W-:Y:S01]  /*65e0*/  LOP3.LUT P0, RZ, R3, 0x3, R106, 0x48, !PT ;  /* 0x0000000303ff7812 */ /* 0x000fe2000780486a */
[----:B------:R-:W-:Y:S01]  /*65f0*/  @!UPT UIADD3 URZ, UPT, UPT, URZ, URZ, URZ ;  /* 0x000000fffffff290 */ /* 0x000fe2000fffe0ff */
[----:B------:R-:W-:Y:S11]  /*6600*/  @P4 BRA `(.L_x_122) ;  /* 0x0000000000084947 */ /* 0x000ff60003800000 */
[----:B------:R-:W1:Y:S02]  /*6610*/  SYNCS.PHASECHK.TRANS64.TRYWAIT P1, [R113+URZ+0x160], R2 ;  /* 0x00016002710075a7 */ /* 0x000e6400080211ff */
[----:B-1----:R-:W-:Y:S05]  /*6620*/  @!P1 BRA `(.L_x_123) ;  /* 0x0000001800d09947 */ /* 0x002fea0003800000 */
.L_x_122:
[----:B------:R-:W-:Y:S05]  /*6630*/  @!P0 BRA `(.L_x_124) ;  /* 0x0000000000408947 */ /* 0x000fea0003800000 */
[----:B------:R-:W1:Y:S01]  /*6640*/  LDCU.64 UR8, c[0x4][0x70] ;  /* 0x01000e00ff0877ac */ /* 0x000e620008000a00 */
[----:B------:R-:W-:Y:S01]  /*6650*/  MOV R3, 0x0 ;  /* 0x0000000000037802 */ /* 0x000fe20000000f00 */
[----:B------:R-:W-:Y:S02]  /*6660*/  HFMA2 R12, -RZ, RZ, 0, 5.9604644775390625e-08 ;  /* 0x00000001ff0c7431 */ /* 0x000fe400000001ff */
[----:B------:R-:W-:Y:S02]  /*6670*/  IMAD.MOV.U32 R8, RZ, RZ, 0x192 ;  /* 0x00000192ff087424 */ /* 0x000fe400078e00ff */
[----:B------:R-:W-:Y:S01]  /*6680*/  IMAD.MOV.U32 R13, RZ, RZ, RZ ;  /* 0x000000ffff0d7224 */ /* 0x000fe200078e00ff */
[----:B------:R-:W5:Y:S01]  /*6690*/  LDCU.64 UR6, c[0x4][0x78] ;  /* 0x01000f00ff0677ac */ /* 0x000f620008000a00 */
[----:B------:R-:W2:Y:S01]  /*66a0*/  LDC.64 R2, c[0x4][R3] ;  /* 0x0100000003027b82 */ /* 0x000ea20000000a00 */
[----:B------:R-:W3:Y:S01]  /*66b0*/  LDCU.64 UR4, c[0x4][0x10] ;  /* 0x01000200ff0477ac */ /* 0x000ee20008000a00 */
[----:B-1----:R-:W-:Y:S01]  /*66c0*/  MOV R5, UR9 ;  /* 0x0000000900057c02 */ /* 0x002fe20008000f00 */
[----:B------:R-:W-:Y:S01]  /*66d0*/  IMAD.U32 R4, RZ, RZ, UR8 ;  /* 0x00000008ff047e24 */ /* 0x000fe2000f8e00ff */
[----:B-----5:R-:W-:Y:S01]  /*66e0*/  MOV R7, UR7 ;  /* 0x0000000700077c02 */ /* 0x020fe20008000f00 */
[----:B------:R-:W-:Y:S01]  /*66f0*/  IMAD.U32 R6, RZ, RZ, UR6 ;  /* 0x00000006ff067e24 */ /* 0x000fe2000f8e00ff */
[----:B---3--:R-:W-:Y:S01]  /*6700*/  MOV R11, UR5 ;  /* 0x00000005000b7c02 */ /* 0x008fe20008000f00 */
[----:B------:R-:W-:Y:S02]  /*6710*/  IMAD.U32 R10, RZ, RZ, UR4 ;  /* 0x00000004ff0a7e24 */ /* 0x000fe4000f8e00ff */
[----:B------:R-:W-:Y:S07]  /*6720*/  LEPC R20, `(.L_x_124) ;  /* 0x000000001014794e */ /* 0x000fee0000000000 */
[----:B--2-4-:R-:W-:Y:S05]  /*6730*/  CALL.ABS.NOINC R2 ;  /* 0x0000000002007343 */ /* 0x014fea0003c00000 */
.L_x_124:
[----:B------:R-:W-:Y:S01]  /*6740*/  LOP3.LUT P0, RZ, R103, 0x60, RZ, 0xc0, !PT ;  /* 0x0000006067ff7812 */ /* 0x000fe2000780c0ff */
[----:B------:R-:W-:Y:S05]  /*6750*/  WARPSYNC.ALL ;  /* 0x0000000000007948 */ /* 0x000fea0003800000 */
[----:B------:R-:W-:Y:S01]  /*6760*/  R2UR UR4, R32 ;  /* 0x00000000200472ca */ /* 0x000fe200000e0000 */
[----:B----4-:R-:W-:Y:S01]  /*6770*/  IMAD.U32 R75, R54, 0x10000, RZ ;  /* 0x00010000364b7824 */ /* 0x010fe200078e00ff */
[----:B------:R-:W-:Y:S01]  /*6780*/  SHF.L.U32 R51, R52, 0x10, RZ ;  /* 0x0000001034337819 */ /* 0x000fe200000006ff */
[----:B------:R-:W-:Y:S01]  /*6790*/  IMAD.U32 R74, R56, 0x10000, RZ ;  /* 0x00010000384a7824 */ /* 0x000fe200078e00ff */
[----:B------:R-:W-:Y:S01]  /*67a0*/  PRMT R49, R52, 0x8880, RZ ;  /* 0x0000888034317816 */ /* 0x000fe200000000ff */
[----:B------:R-:W-:Y:S01]  /*67b0*/  IMAD.U32 R64, R58, 0x10000, RZ ;  /* 0x000100003a407824 */ /* 0x000fe200078e00ff */
[----:B------:R-:W-:Y:S01]  /*67c0*/  SHF.L.U32 R50, R52, 0x8, RZ ;  /* 0x0000000834327819 */ /* 0x000fe200000006ff */
[----:B------:R-:W-:Y:S01]  /*67d0*/  BSSY.RECONVERGENT B0, `(.L_x_125) ;  /* 0x000009f000007945 */ /* 0x000fe20003800200 */
[----:B------:R-:W-:Y:S02]  /*67e0*/  SHF.R.S32.HI R51, RZ, 0x18, R51 ;  /* 0x00000018ff337819 */ /* 0x000fe40000011433 */
[----:B------:R-:W-:Y:S02]  /*67f0*/  PRMT R80, R53, 0x8880, RZ ;  /* 0x0000888035507816 */ /* 0x000fe400000000ff */
[----:B------:R-:W-:Y:S01]  /*6800*/  SHF.R.S32.HI R50, RZ, 0x18, R50 ;  /* 0x00000018ff327819 */ /* 0x000fe20000011432 */
[----:B------:R-:W1:Y:S01]  /*6810*/  LDTM.x32 R4, tmem[UR4] ;  /* 0x00000004000479ee */ /* 0x000e6200082c0000 */
[----:B------:R-:W-:Y:S01]  /*6820*/  NOP ;  /* 0x0000000000007918 */ /* 0x000fe20000000000 */
[----:B------:R-:W-:Y:S02]  /*6830*/  IADD3 R113, PT, PT, R113, 0x180, RZ ;  /* 0x0000018071717810 */ /* 0x000fe40007ffe0ff */
[----:B------:R-:W-:Y:S02]  /*6840*/  SHF.R.S32.HI R52, RZ, 0x18, R52 ;  /* 0x00000018ff347819 */ /* 0x000fe40000011434 */
[----:B------:R-:W-:Y:S02]  /*6850*/  LOP3.LUT R113, R113, 0xfefffff8, RZ, 0xc0, !PT ;  /* 0xfefffff871717812 */ /* 0x000fe400078ec0ff */
[----:B------:R-:W-:Y:S02]  /*6860*/  SHF.L.U32 R79, R53, 0x10, RZ ;  /* 0x00000010354f7819 */ /* 0x000fe400000006ff */
[----:B-1----:R1:W-:Y:S01]  /*6870*/  SYNCS.ARRIVE.TRANS64.RED.A1T0 RZ, [R113+URZ], RZ ;  /* 0x000000ff71ff79a7 */ /* 0x0023e200081004ff */
[----:B------:R-:W-:Y:S02]  /*6880*/  PRMT R77, R54, 0x8880, RZ ;  /* 0x00008880364d7816 */ /* 0x000fe400000000ff */
[C---:B------:R-:W-:Y:S02]  /*6890*/  PRMT R71, R55.reuse, 0x8880, RZ ;  /* 0x0000888037477816 */ /* 0x040fe400000000ff */
[----:B------:R-:W-:Y:S02]  /*68a0*/  SHF.L.U32 R70, R55, 0x10, RZ ;  /* 0x0000001037467819 */ /* 0x000fe400000006ff */
[----:B------:R-:W-:Y:S02]  /*68b0*/  PRMT R76, R56, 0x8880, RZ ;  /* 0x00008880384c7816 */ /* 0x000fe400000000ff */
[C---:B------:R-:W-:Y:S02]  /*68c0*/  PRMT R68, R57.reuse, 0x8880, RZ ;  /* 0x0000888039447816 */ /* 0x040fe400000000ff */
[----:B------:R-:W-:Y:S02]  /*68d0*/  SHF.L.U32 R67, R57, 0x10, RZ ;  /* 0x0000001039437819 */ /* 0x000fe400000006ff */
[----:B------:R-:W-:Y:S01]  /*68e0*/  PRMT R65, R58, 0x8880, RZ ;  /* 0x000088803a417816 */ /* 0x000fe200000000ff */
[C---:B---3--:R-:W-:Y:S01]  /*68f0*/  IMAD R0, R46.reuse, R4, RZ ;  /* 0x000000042e007224 */ /* 0x048fe200078e02ff */
[C---:B------:R-:W-:Y:S01]  /*6900*/  PRMT R62, R59.reuse, 0x8880, RZ ;  /* 0x000088803b3e7816 */ /* 0x040fe200000000ff */
[C---:B------:R-:W-:Y:S01]  /*6910*/  IMAD R2, R46.reuse, R5, RZ ;  /* 0x000000052e027224 */ /* 0x040fe200078e02ff */
[----:B------:R-:W-:Y:S01]  /*6920*/  SHF.L.U32 R61, R59, 0x10, RZ ;  /* 0x000000103b3d7819 */ /* 0x000fe200000006ff */
[C---:B------:R-:W-:Y:S01]  /*6930*/  IMAD R3, R46.reuse, R6, RZ ;  /* 0x000000062e037224 */ /* 0x040fe200078e02ff */
[----:B------:R-:W-:Y:S01]  /*6940*/  SHF.L.U32 R78, R53, 0x8, RZ ;  /* 0x00000008354e7819 */ /* 0x000fe200000006ff */
[-C--:B------:R-:W-:Y:S01]  /*6950*/  IMAD R0, R49, R48.reuse, R0 ;  /* 0x0000003031007224 */ /* 0x080fe200078e0200 */
[----:B------:R-:W-:Y:S01]  /*6960*/  SHF.R.S32.HI R53, RZ, 0x18, R53 ;  /* 0x00000018ff357819 */ /* 0x000fe20000011435 */
[----:B------:R-:W-:Y:S01]  /*6970*/  IMAD R7, R46, R7, RZ ;  /* 0x000000072e077224 */ /* 0x000fe200078e02ff */
[----:B------:R-:W-:Y:S01]  /*6980*/  SHF.L.U32 R72, R54, 0x8, RZ ;  /* 0x0000000836487819 */ /* 0x000fe200000006ff */
[-C--:B------:R-:W-:Y:S01]  /*6990*/  IMAD R2, R51, R48.reuse, R2 ;  /* 0x0000003033027224 */ /* 0x080fe200078e0202 */
[----:B------:R-:W-:Y:S01]  /*69a0*/  SHF.R.S32.HI R51, RZ, 0x18, R78 ;  /* 0x00000018ff337819 */ /* 0x000fe2000001144e */
[----:B------:R-:W-:Y:S01]  /*69b0*/  IMAD R3, R50, R48, R3 ;  /* 0x0000003032037224 */ /* 0x000fe200078e0203 */
[----:B------:R-:W-:Y:S01]  /*69c0*/  SHF.R.S32.HI R50, RZ, 0x18, R79 ;  /* 0x00000018ff327819 */ /* 0x000fe2000001144f */
[----:B------:R-:W-:Y:S01]  /*69d0*/  IMAD.MOV.U32 R49, RZ, RZ, R80 ;  /* 0x000000ffff317224 */ /* 0x000fe200078e0050 */
[----:B------:R-:W-:Y:S01]  /*69e0*/  SHF.R.S32.HI R54, RZ, 0x18, R54 ;  /* 0x00000018ff367819 */ /* 0x000fe20000011436 */
[----:B------:R-:W-:Y:S01]  /*69f0*/  IMAD R8, R46, R8, RZ ;  /* 0x000000082e087224 */ /* 0x000fe200078e02ff */
[----:B------:R-:W-:Y:S01]  /*6a00*/  SHF.L.U32 R69, R55, 0x8, RZ ;  /* 0x0000000837457819 */ /* 0x000fe200000006ff */
[----:B------:R-:W-:Y:S01]  /*6a10*/  IMAD R7, R52, R48, R7 ;  /* 0x0000003034077224 */ /* 0x000fe200078e0207 */
[----:B------:R-:W-:Y:S01]  /*6a20*/  SHF.R.S32.HI R55, RZ, 0x18, R55 ;  /* 0x00000018ff377819 */ /* 0x000fe20000011437 */
[C---:B------:R-:W-:Y:S01]  /*6a30*/  IMAD R9, R46.reuse, R9, RZ ;  /* 0x000000092e097224 */ /* 0x040fe200078e02ff */
[----:B------:R-:W-:Y:S01]  /*6a40*/  SHF.R.S32.HI R52, RZ, 0x18, R56 ;  /* 0x00000018ff347819 */ /* 0x000fe20000011438 */
[C---:B------:R-:W-:Y:S01]  /*6a50*/  IMAD R10, R46.reuse, R10, RZ ;  /* 0x0000000a2e0a7224 */ /* 0x040fe200078e02ff */
[----:B------:R-:W-:Y:S01]  /*6a60*/  I2IP.S8.S32.SAT R93, R7, R3, RZ ;  /* 0x00000003075d7239 */ /* 0x000fe200000014ff */
[----:B------:R-:W-:Y:S01]  /*6a70*/  IMAD R8, R49, R48, R8 ;  /* 0x0000003031087224 */ /* 0x000fe200078e0208 */
[----:B------:R-:W-:Y:S01]  /*6a80*/  MOV R49, R77 ;  /* 0x0000004d00317202 */ /* 0x000fe20000000f00 */
[----:B------:R-:W-:Y:S01]  /*6a90*/  IMAD R11, R46, R11, RZ ;  /* 0x0000000b2e0b7224 */ /* 0x000fe200078e02ff */
[----:B------:R-:W-:Y:S01]  /*6aa0*/  I2IP.S8.S32.SAT R92, R2, R0, R93 ;  /* 0x00000000025c7239 */ /* 0x000fe2000000145d */
[-C--:B------:R-:W-:Y:S01]  /*6ab0*/  IMAD R9, R50, R48.reuse, R9 ;  /* 0x0000003032097224 */ /* 0x080fe200078e0209 */
[----:B------:R-:W-:Y:S01]  /*6ac0*/  SHF.R.S32.HI R50, RZ, 0x18, R75 ;  /* 0x00000018ff327819 */ /* 0x000fe2000001144b */
[----:B------:R-:W-:Y:S01]  /*6ad0*/  IMAD R10, R51, R48, R10 ;  /* 0x00000030330a7224 */ /* 0x000fe200078e020a */
[----:B------:R-:W-:Y:S01]  /*6ae0*/  MOV R51, R71 ;  /* 0x0000004700337202 */ /* 0x000fe20000000f00 */
[----:B------:R-:W-:Y:S01]  /*6af0*/  IMAD R4, R46, R12, RZ ;  /* 0x0000000c2e047224 */ /* 0x000fe200078e02ff */
[----:B------:R-:W-:Y:S01]  /*6b00*/  SHF.L.U32 R73, R56, 0x8, RZ ;  /* 0x0000000838497819 */ /* 0x000fe200000006ff */
[-C--:B------:R-:W-:Y:S01]  /*6b10*/  IMAD R11, R53, R48.reuse, R11 ;  /* 0x00000030350b7224 */ /* 0x080fe200078e020b */
[----:B------:R-:W-:Y:S01]  /*6b20*/  SHF.R.S32.HI R53, RZ, 0x18, R69 ;  /* 0x00000018ff357819 */ /* 0x000fe20000011445 */
[C---:B------:R-:W-:Y:S01]  /*6b30*/  IMAD R5, R46.reuse, R13, RZ ;  /* 0x0000000d2e057224 */ /* 0x040fe200078e02ff */
[----:B------:R-:W-:Y:S01]  /*6b40*/  SHF.R.S32.HI R56, RZ, 0x18, R57 ;  /* 0x00000018ff387819 */ /* 0x000fe20000011439 */
[----:B------:R-:W-:Y:S01]  /*6b50*/  IMAD R4, R49, R48, R4 ;  /* 0x0000003031047224 */ /* 0x000fe200078e0204 */
[----:B------:R-:W-:Y:S01]  /*6b60*/  SHF.R.S32.HI R49, RZ, 0x18, R72 ;  /* 0x00000018ff317819 */ /* 0x000fe20000011448 */
[C---:B------:R-:W-:Y:S01]  /*6b70*/  IMAD R6, R46.reuse, R14, RZ ;  /* 0x0000000e2e067224 */ /* 0x040fe200078e02ff */
[----:B------:R-:W-:Y:S01]  /*6b80*/  I2IP.S8.S32.SAT R94, R11, R10, RZ ;  /* 0x0000000a0b5e7239 */ /* 0x000fe200000014ff */
[----:B------:R-:W-:Y:S01]  /*6b90*/  IMAD R15, R46, R15, RZ ;  /* 0x0000000f2e0f7224 */ /* 0x000fe200078e02ff */
[----:B------:R-:W-:Y:S01]  /*6ba0*/  SHF.L.U32 R66, R57, 0x8, RZ ;  /* 0x0000000839427819 */ /* 0x000fe200000006ff */
[----:B------:R-:W-:Y:S01]  /*6bb0*/  IMAD R5, R50, R48, R5 ;  /* 0x0000003032057224 */ /* 0x000fe200078e0205 */
[----:B------:R-:W-:Y:S01]  /*6bc0*/  I2IP.S8.S32.SAT R93, R9, R8, R94 ;  /* 0x00000008095d7239 */ /* 0x000fe2000000145e */
[C---:B------:R-:W-:Y:S01]  /*6bd0*/  IMAD R12, R46.reuse, R16, RZ ;  /* 0x000000102e0c7224 */ /* 0x040fe200078e02ff */
[----:B------:R-:W-:Y:S01]  /*6be0*/  SHF.R.S32.HI R50, RZ, 0x18, R70 ;  /* 0x00000018ff327819 */ /* 0x000fe20000011446 */
[----:B------:R-:W-:Y:S01]  /*6bf0*/  IMAD R6, R49, R48, R6 ;  /* 0x0000003031067224 */ /* 0x000fe200078e0206 */
[----:B------:R-:W-:Y:S01]  /*6c00*/  MOV R49, R76 ;  /* 0x0000004c00317202 */ /* 0x000fe20000000f00 */
[----:B------:R-:W-:Y:S01]  /*6c10*/  IMAD R13, R46, R17, RZ ;  /* 0x000000112e0d7224 */ /* 0x000fe200078e02ff */
[----:B------:R-:W-:Y:S01]  /*6c20*/  SHF.R.S32.HI R57, RZ, 0x18, R58 ;  /* 0x00000018ff397819 */ /* 0x000fe2000001143a */
[----:B------:R-:W-:Y:S01]  /*6c30*/  IMAD R15, R54, R48, R15 ;  /* 0x00000030360f7224 */ /* 0x000fe200078e020f */
[----:B------:R-:W-:Y:S01]  /*6c40*/  SHF.L.U32 R63, R58, 0x8, RZ ;  /* 0x000000083a3f7819 */ /* 0x000fe200000006ff */
[C---:B------:R-:W-:Y:S01]  /*6c50*/  IMAD R14, R46.reuse, R18, RZ ;  /* 0x000000122e0e7224 */ /* 0x040fe200078e02ff */
[----:B------:R-:W-:Y:S01]  /*6c60*/  SHF.R.S32.HI R58, RZ, 0x18, R59 ;  /* 0x00000018ff3a7819 */ /* 0x000fe2000001143b */
[----:B------:R-:W-:Y:S01]  /*6c70*/  IMAD R12, R51, R48, R12 ;  /* 0x00000030330c7224 */ /* 0x000fe200078e020c */
[----:B------:R-:W-:Y:S01]  /*6c80*/  I2IP.S8.S32.SAT R94, R15, R6, RZ ;  /* 0x000000060f5e7239 */ /* 0x000fe200000014ff */
[----:B------:R-:W-:Y:S01]  /*6c90*/  IMAD R19, R46, R19, RZ ;  /* 0x000000132e137224 */ /* 0x000fe200078e02ff */
[----:B------:R-:W-:Y:S01]  /*6ca0*/  SHF.R.S32.HI R51, RZ, 0x18, R73 ;  /* 0x00000018ff337819 */ /* 0x000fe20000011449 */
[----:B------:R-:W-:Y:S01]  /*6cb0*/  IMAD R13, R50, R48, R13 ;  /* 0x00000030320d7224 */ /* 0x000fe200078e020d */
[----:B------:R-:W-:Y:S01]  /*6cc0*/  I2IP.S8.S32.SAT R94, R5, R4, R94 ;  /* 0x00000004055e7239 */ /* 0x000fe2000000145e */
[C---:B------:R-:W-:Y:S01]  /*6cd0*/  IMAD R16, R46.reuse, R20, RZ ;  /* 0x000000142e107224 */ /* 0x040fe200078e02ff */
[----:B------:R-:W-:Y:S01]  /*6ce0*/  SHF.R.S32.HI R50, RZ, 0x18, R74 ;  /* 0x00000018ff327819 */ /* 0x000fe2000001144a */
[-C--:B------:R-:W-:Y:S01]  /*6cf0*/  IMAD R14, R53, R48.reuse, R14 ;  /* 0x00000030350e7224 */ /* 0x080fe200078e020e */
[----:B------:R-:W-:Y:S01]  /*6d00*/  SHF.L.U32 R60, R59, 0x8, RZ ;  /* 0x000000083b3c7819 */ /* 0x000fe200000006ff */
[----:B------:R-:W-:Y:S01]  /*6d10*/  IMAD R17, R46, R21, RZ ;  /* 0x000000152e117224 */ /* 0x000fe200078e02ff */
[----:B-1----:R-:W-:Y:S01]  /*6d20*/  IADD3 R113, PT, PT, R44, 0x1, RZ ;  /* 0x000000012c717810 */ /* 0x002fe20007ffe0ff */
[----:B------:R-:W-:Y:S01]  /*6d30*/  IMAD R19, R55, R48, R19 ;  /* 0x0000003037137224 */ /* 0x000fe200078e0213 */
[----:B------:R-:W-:Y:S01]  /*6d40*/  SHF.R.S32.HI R53, RZ, 0x18, R60 ;  /* 0x00000018ff357819 */ /* 0x000fe2000001143c */
[C---:B------:R-:W-:Y:S02]  /*6d50*/  IMAD R18, R46.reuse, R22, RZ ;  /* 0x000000162e127224 */ /* 0x040fe400078e02ff */
[----:B------:R-:W-:Y:S01]  /*6d60*/  IMAD R16, R49, R48, R16 ;  /* 0x0000003031107224 */ /* 0x000fe200078e0210 */
[----:B------:R-:W-:Y:S01]  /*6d70*/  I2IP.S8.S32.SAT R95, R19, R14, RZ ;  /* 0x0000000e135f7239 */ /* 0x000fe200000014ff */
[----:B------:R-:W-:Y:S02]  /*6d80*/  IMAD R23, R46, R23, RZ ;  /* 0x000000172e177224 */ /* 0x000fe400078e02ff */
[----:B------:R-:W-:Y:S01]  /*6d90*/  IMAD R17, R50, R48, R17 ;  /* 0x0000003032117224 */ /* 0x000fe200078e0211 */
[----:B------:R-:W-:Y:S01]  /*6da0*/  I2IP.S8.S32.SAT R95, R13, R12, R95 ;  /* 0x0000000c0d5f7239 */ /* 0x000fe2000000145f */
[C---:B------:R-:W-:Y:S01]  /*6db0*/  IMAD R20, R46.reuse, R24, RZ ;  /* 0x000000182e147224 */ /* 0x040fe200078e02ff */
[----:B------:R-:W-:Y:S01]  /*6dc0*/  SHF.R.S32.HI R50, RZ, 0x18, R67 ;  /* 0x00000018ff327819 */ /* 0x000fe20000011443 */
[-C--:B------:R-:W-:Y:S01]  /*6dd0*/  IMAD R18, R51, R48.reuse, R18 ;  /* 0x0000003033127224 */ /* 0x080fe200078e0212 */
[----:B------:R-:W-:Y:S01]  /*6de0*/  SHF.R.S32.HI R51, RZ, 0x18, R66 ;  /* 0x00000018ff337819 */ /* 0x000fe20000011442 */
[----:B------:R-:W-:Y:S01]  /*6df0*/  IMAD.MOV.U32 R49, RZ, RZ, R68 ;  /* 0x000000ffff317224 */ /* 0x000fe200078e0044 */
[----:B------:R1:W-:Y:S01]  /*6e00*/  STS.128 [R105+UR43+0x1200], R92 ;  /* 0x0012005c69007988 */ /* 0x0003e20008000c2b */
[----:B------:R-:W-:Y:S02]  /*6e10*/  IMAD R21, R46, R25, RZ ;  /* 0x000000192e157224 */ /* 0x000fe400078e02ff */
[----:B------:R-:W-:Y:S02]  /*6e20*/  IMAD R23, R52, R48, R23 ;  /* 0x0000003034177224 */ /* 0x000fe400078e0217 */
[C---:B------:R-:W-:Y:S02]  /*6e30*/  IMAD R22, R46.reuse, R26, RZ ;  /* 0x0000001a2e167224 */ /* 0x040fe400078e02ff */
[----:B------:R-:W-:Y:S01]  /*6e40*/  IMAD R20, R49, R48, R20 ;  /* 0x0000003031147224 */ /* 0x000fe200078e0214 */
[----:B------:R-:W-:Y:S01]  /*6e50*/  I2IP.S8.S32.SAT R116, R23, R18, RZ ;  /* 0x0000001217747239 */ /* 0x000fe200000014ff */
[----:B------:R-:W-:Y:S01]  /*6e60*/  IMAD R27, R46, R27, RZ ;  /* 0x0000001b2e1b7224 */ /* 0x000fe200078e02ff */
[----:B------:R-:W-:Y:S01]  /*6e70*/  MOV R49, R65 ;  /* 0x0000004100317202 */ /* 0x000fe20000000f00 */
[----:B------:R-:W-:Y:S01]  /*6e80*/  IMAD R21, R50, R48, R21 ;  /* 0x0000003032157224 */ /* 0x000fe200078e0215 */
[----:B------:R-:W-:Y:S01]  /*6e90*/  I2IP.S8.S32.SAT R116, R17, R16, R116 ;  /* 0x0000001011747239 */ /* 0x000fe20000001474 */
[----:B------:R-:W-:Y:S01]  /*6ea0*/  IMAD R24, R46, R28, RZ ;  /* 0x0000001c2e187224 */ /* 0x000fe200078e02ff */
[----:B------:R-:W-:Y:S01]  /*6eb0*/  SHF.R.S32.HI R50, RZ, 0x18, R64 ;  /* 0x00000018ff327819 */ /* 0x000fe20000011440 */
[----:B------:R-:W-:Y:S01]  /*6ec0*/  IMAD R22, R51, R48, R22 ;  /* 0x0000003033167224 */ /* 0x000fe200078e0216 */
[----:B------:R-:W-:Y:S01]  /*6ed0*/  MOV R51, R62 ;  /* 0x0000003e00337202 */ /* 0x000fe20000000f00 */
[-C--:B------:R-:W-:Y:S02]  /*6ee0*/  IMAD R27, R56, R48.reuse, R27 ;  /* 0x00000030381b7224 */ /* 0x080fe400078e021b */
[C---:B------:R-:W-:Y:S02]  /*6ef0*/  IMAD R25, R46.reuse, R29, RZ ;  /* 0x0000001d2e197224 */ /* 0x040fe400078e02ff */
[----:B------:R-:W-:Y:S01]  /*6f00*/  IMAD R24, R49, R48, R24 ;  /* 0x0000003031187224 */ /* 0x000fe200078e0218 */
[----:B------:R-:W-:Y:S01]  /*6f10*/  SHF.R.S32.HI R49, RZ, 0x18, R63 ;  /* 0x00000018ff317819 */ /* 0x000fe2000001143f */
[C---:B------:R-:W-:Y:S01]  /*6f20*/  IMAD R26, R46.reuse, R30, RZ ;  /* 0x0000001e2e1a7224 */ /* 0x040fe200078e02ff */
[----:B------:R-:W-:Y:S01]  /*6f30*/  I2IP.S8.S32.SAT R117, R27, R22, RZ ;  /* 0x000000161b757239 */ /* 0x000fe200000014ff */
[----:B------:R-:W-:Y:S02]  /*6f40*/  IMAD R31, R46, R31, RZ ;  /* 0x0000001f2e1f7224 */ /* 0x000fe400078e02ff */
[----:B------:R-:W-:Y:S01]  /*6f50*/  IMAD R25, R50, R48, R25 ;  /* 0x0000003032197224 */ /* 0x000fe200078e0219 */
[----:B------:R-:W-:Y:S01]  /*6f60*/  SHF.R.S32.HI R50, RZ, 0x18, R61 ;  /* 0x00000018ff327819 */ /* 0x000fe2000001143d */
[C---:B------:R-:W-:Y:S01]  /*6f70*/  IMAD R28, R46.reuse, R32, RZ ;  /* 0x000000202e1c7224 */ /* 0x040fe200078e02ff */
[----:B------:R-:W-:Y:S01]  /*6f80*/  I2IP.S8.S32.SAT R117, R21, R20, R117 ;  /* 0x0000001415757239 */ /* 0x000fe20000001475 */
[-C--:B------:R-:W-:Y:S02]  /*6f90*/  IMAD R26, R49, R48.reuse, R26 ;  /* 0x00000030311a7224 */ /* 0x080fe400078e021a */
[C---:B------:R-:W-:Y:S02]  /*6fa0*/  IMAD R29, R46.reuse, R33, RZ ;  /* 0x000000212e1d7224 */ /* 0x040fe400078e02ff */
[-C--:B------:R-:W-:Y:S02]  /*6fb0*/  IMAD R31, R57, R48.reuse, R31 ;  /* 0x00000030391f7224 */ /* 0x080fe400078e021f */
[----:B------:R-:W-:Y:S02]  /*6fc0*/  IMAD R28, R51, R48, R28 ;  /* 0x00000030331c7224 */ /* 0x000fe400078e021c */
[----:B------:R-:W-:Y:S01]  /*6fd0*/  IMAD R30, R46, R34, RZ ;  /* 0x000000222e1e7224 */ /* 0x000fe200078e02ff */
[----:B------:R-:W-:Y:S01]  /*6fe0*/  I2IP.S8.S32.SAT R115, R31, R26, RZ ;  /* 0x0000001a1f737239 */ /* 0x000fe200000014ff */
[----:B------:R-:W-:Y:S02]  /*6ff0*/  IMAD R29, R50, R48, R29 ;  /* 0x00000030321d7224 */ /* 0x000fe400078e021d */
[----:B------:R-:W-:Y:S01]  /*7000*/  IMAD R35, R46, R35, RZ ;  /* 0x000000232e237224 */ /* 0x000fe200078e02ff */
[----:B------:R-:W-:Y:S01]  /*7010*/  I2IP.S8.S32.SAT R118, R25, R24, R115 ;  /* 0x0000001819767239 */ /* 0x000fe20000001473 */
[-C--:B------:R-:W-:Y:S02]  /*7020*/  IMAD R30, R53, R48.reuse, R30 ;  /* 0x00000030351e7224 */ /* 0x080fe400078e021e */
[----:B------:R-:W-:Y:S05]  /*7030*/  IMAD R35, R58, R48, R35 ;  /* 0x000000303a237224 */ /* 0x000fea00078e0223 */
[----:B------:R-:W-:Y:S04]  /*7040*/  I2IP.S8.S32.SAT R120, R35, R30, RZ ;  /* 0x0000001e23787239 */ /* 0x000fe800000014ff */
[----:B------:R-:W-:Y:S05]  /*7050*/  I2IP.S8.S32.SAT R119, R29, R28, R120 ;  /* 0x0000001c1d777239 */ /* 0x000fea0000001478 */
[----:B------:R1:W-:Y:S01]  /*7060*/  STS.128 [R104+0x1010], R116 ;  /* 0x0010107468007388 */ /* 0x0003e20000000c00 */
[----:B------:R-:W-:Y:S01]  /*7070*/  @!PT LDS RZ, [RZ] ;  /* 0x00000000fffff984 */ /* 0x000fe20000000800 */
[----:B------:R-:W-:Y:S01]  /*7080*/  @!PT LDS RZ, [RZ] ;  /* 0x00000000fffff984 */ /* 0x000fe20000000800 */
[----:B------:R-:W-:Y:S01]  /*7090*/  @!PT LDS RZ, [RZ] ;  /* 0x00000000fffff984 */ /* 0x000fe20000000800 */
[----:B------:R-:W-:Y:S01]  /*70a0*/  @!PT LDS RZ, [RZ] ;  /* 0x00000000fffff984 */ /* 0x000fe20000000800 */
[----:B------:R3:W-:Y:S07]  /*70b0*/  MEMBAR.ALL.CTA ;  /* 0x0000000000007992 */ /* 0x0007ee0000008000 */
[----:B---3--:R-:W3:Y:S02]  /*70c0*/  FENCE.VIEW.ASYNC.S ;  /* 0x00000000000073c6 */ /* 0x008ee40000000000 */
[----:B---3--:R-:W-:Y:S06]  /*70d0*/  BAR.SYNC.DEFER_BLOCKING 0x1, 0x80 ;  /* 0x0042000000007b1d */ /* 0x008fec0000010000 */
[----:B------:R-:W-:Y:S05]  /*70e0*/  @P0 BRA `(.L_x_126) ;  /* 0x0000000000340947 */ /* 0x000fea0003800000 */
[----:B------:R-:W-:Y:S01]  /*70f0*/  UIADD3 UR12, UPT, UPT, UR43, 0x1200, URZ ;  /* 0x000012002b0c7890 */ /* 0x000fe2000fffe0ff */
[----:B------:R-:W-:Y:S01]  /*7100*/  R2UR UR9, R98 ;  /* 0x00000000620972ca */ /* 0x000fe200000e0000 */
[----:B------:R-:W-:Y:S01]  /*7110*/  UIADD3 UR10, UP0, UPT, UR46, 0x680, URZ ;  /* 0x000006802e0a7890 */ /* 0x000fe2000ff1e0ff */
[----:B------:R-:W-:Y:S01]  /*7120*/  R2UR UR8, R97 ;  /* 0x00000000610872ca */ /* 0x000fe200000e0000 */
[----:B------:R-:W-:Y:S02]  /*7130*/  UMOV UR7, UR36 ;  /* 0x0000002400077c82 */ /* 0x000fe40008000000 */
[----:B------:R-:W-:Y:S01]  /*7140*/  IMAD.U32 R111, RZ, RZ, UR12 ;  /* 0x0000000cff6f7e24 */ /* 0x000fe2000f8e00ff */
[----:B------:R-:W-:Y:S04]  /*7150*/  UIADD3.X UR11, UPT, UPT, URZ, UR47, URZ, UP0, !UPT ;  /* 0x0000002fff0b7290 */ /* 0x000fe800087fe4ff */
[----:B------:R-:W-:Y:S03]  /*7160*/  R2UR UR4, R111 ;  /* 0x000000006f0472ca */ /* 0x000fe600000e0000 */
[----:B------:R-:W-:Y:S02]  /*7170*/  USHF.L.U32 UR5, UR9, 0x6, URZ ;  /* 0x0000000609057899 */ /* 0x000fe400080006ff */
[----:B------:R-:W-:Y:S09]  /*7180*/  USHF.L.U32 UR6, UR8, 0x6, URZ ;  /* 0x0000000608067899 */ /* 0x000ff200080006ff */
[----:B------:R3:W-:Y:S01]  /*7190*/  UTMASTG.3D [UR4], [UR10] ;  /* 0x000000040a0073b5 */ /* 0x0007e20008010000 */
[----:B------:R0:W-:Y:S01]  /*71a0*/  UTMACMDFLUSH ;  /* 0x00000000000079b7 */ /* 0x0001e20000000000 */
[----:B---3--:R-:W-:Y:S04]  /*71b0*/  DEPBAR.LE SB0, 0x0 ;  /* 0x000080000000791a */ /* 0x008fe80000000000 */
.L_x_126:
[----:B------:R-:W-:Y:S05]  /*71c0*/  BSYNC.RECONVERGENT B0 ;  /* 0x0000000000007941 */ /* 0x000fea0003800200 */
.L_x_125:
[----:B------:R-:W-:Y:S01]  /*71d0*/  BAR.SYNC.DEFER_BLOCKING 0x1, 0x80 ;  /* 0x0042000000007b1d */ /* 0x000fe20000010000 */
[----:B------:R-:W-:Y:S01]  /*71e0*/  ISETP.NE.AND P2, PT, R112, RZ, PT ;  /* 0x000000ff7000720c */ /* 0x000fe20003f45270 */
[----:B------:R-:W-:Y:S01]  /*71f0*/  IMAD.IADD R98, R43, 0x1, R81 ;  /* 0x000000012b627824 */ /* 0x000fe200078e0251 */
[----:B------:R-:W-:Y:S01]  /*7200*/  ISETP.NE.AND P0, PT, R114, 0x2, PT ;  /* 0x000000027200780c */ /* 0x000fe20003f05270 */
[----:B------:R-:W-:Y:S01]  /*7210*/  IMAD.IADD R97, R45, 0x1, R96 ;  /* 0x000000012d617824 */ /* 0x000fe200078e0260 */
[----:B------:R-:W-:Y:S02]  /*7220*/  ISETP.NE.AND P1, PT, R113, 0x4, PT ;  /* 0x000000047100780c */ /* 0x000fe40003f25270 */
[----:B------:R-:W-:Y:S02]  /*7230*/  SEL R0, RZ, 0x1, P0 ;  /* 0x00000001ff007807 */ /* 0x000fe40000000000 */
[----:B------:R-:W-:Y:S02]  /*7240*/  SEL R3, RZ, 0x1, P1 ;  /* 0x00000001ff037807 */ /* 0x000fe40000800000 */
[----:B------:R-:W-:Y:S02]  /*7250*/  LOP3.LUT R109, R109, R0, RZ, 0x3c, !PT ;  /* 0x000000006d6d7212 */ /* 0x000fe400078e3cff */
[----:B------:R-:W-:Y:S02]  /*7260*/  LOP3.LUT R110, R110, R3, RZ, 0x3c, !PT ;  /* 0x000000036e6e7212 */ /* 0x000fe400078e3cff */
[----:B------:R-:W-:Y:S02]  /*7270*/  @P2 R2UR UR36, R107 ;  /* 0x000000006b2422ca */ /* 0x000fe400000e0000 */
[----:B------:R-:W-:Y:S02]  /*7280*/  SEL R114, R114, RZ, P0 ;  /* 0x000000ff72727207 */ /* 0x000fe40000000000 */
[----:B------:R-:W-:Y:S01]  /*7290*/  SEL R44, R113, RZ, P1 ;  /* 0x000000ff712c7207 */ /* 0x000fe20000800000 */
[----:B------:R-:W-:Y:S10]  /*72a0*/  @P2 BRA `(.L_x_127) ;  /* 0xffffffe400842947 */ /* 0x000ff4000383ffff */
[----:B------:R-:W-:Y:S05]  /*72b0*/  EXIT ;  /* 0x000000000000794d */ /* 0x000fea0003800000 */
.L_x_25:
[----:B--2---:R2:W4:Y:S02]  /*72c0*/  SYNCS.PHASECHK.TRANS64.TRYWAIT P0, [R3+URZ+0x1b0], R2 ;  /* 0x0001b002030075a7 */ /* 0x00452400080011ff */
[----:B----4-:R-:W-:Y:S05]  /*72d0*/  @!P0 NANOSLEEP.SYNCS 0x989680 ;  /* 0x009896800000895d */ /* 0x010fea0003900000 */
[----:B------:R-:W4:Y:S02]  /*72e0*/  @!P0 SYNCS.PHASECHK.TRANS64 P0, [R3+URZ+0x1b0], R2 ;  /* 0x0001b002030085a7 */ /* 0x000f2400080010ff */
[----:B----4-:R-:W-:Y:S05]  /*72f0*/  @!P0 BRA `(.L_x_25) ;  /* 0xfffffffc00f08947 */ /* 0x010fea000383ffff */
[----:B------:R-:W-:Y:S05]  /*7300*/  BRA `(.L_x_128) ;  /* 0xffffffa400a47947 */ /* 0x000fea000383ffff */
.L_x_28:
[----:B-1----:R-:W-:-:S07]  /*7310*/  MOV R2, UR33 ;  /* 0x0000002100027c02 */ /* 0x002fce0008000f00 */
.L_x_129:
[----:B-1----:R1:W2:Y:S02]  /*7320*/  SYNCS.PHASECHK.TRANS64.TRYWAIT P0, [R2+URZ+0x90], R5 ;  /* 0x00009005020075a7 */ /* 0x0022a400080011ff */
[----:B--2---:R-:W-:Y:S05]  /*7330*/  @!P0 NANOSLEEP.SYNCS 0x989680 ;  /* 0x009896800000895d */ /* 0x004fea0003900000 */
[----:B------:R-:W2:Y:S02]  /*7340*/  @!P0 SYNCS.PHASECHK.TRANS64 P0, [R2+URZ+0x90], R5 ;  /* 0x00009005020085a7 */ /* 0x000ea400080010ff */
[----:B--2---:R-:W-:Y:S05]  /*7350*/  @!P0 BRA `(.L_x_129) ;  /* 0xfffffffc00f08947 */ /* 0x004fea000383ffff */
[----:B------:R-:W-:Y:S05]  /*7360*/  BRA `(.L_x_27) ;  /* 0xffffffa8000c7947 */ /* 0x000fea000383ffff */
.L_x_35:
[----:B-1----:R-:W-:-:S07]  /*7370*/  MOV R2, UR17 ;  /* 0x0000001100027c02 */ /* 0x002fce0008000f00 */
.L_x_130:
[----:B-1----:R1:W2:Y:S02]  /*7380*/  SYNCS.PHASECHK.TRANS64.TRYWAIT P0, [R2+URZ+0x90], R5 ;  /* 0x00009005020075a7 */ /* 0x0022a400080011ff */
[----:B--2---:R-:W-:Y:S05]  /*7390*/  @!P0 NANOSLEEP.SYNCS 0x989680 ;  /* 0x009896800000895d */ /* 0x004fea0003900000 */
[----:B------:R-:W2:Y:S02]  /*73a0*/  @!P0 SYNCS.PHASECHK.TRANS64 P0, [R2+URZ+0x90], R5 ;  /* 0x00009005020085a7 */ /* 0x000ea400080010ff */
[----:B--2---:R-:W-:Y:S05]  /*73b0*/  @!P0 BRA `(.L_x_130) ;  /* 0xfffffffc00f08947 */ /* 0x004fea000383ffff */
[----:B------:R-:W-:Y:S05]  /*73c0*/  BRA `(.L_x_34) ;  /* 0xffffffa800c87947 */ /* 0x000fea000383ffff */
.L_x_40:
[----:B-1----:R1:W2:Y:S02]  /*73d0*/  SYNCS.PHASECHK.TRANS64.TRYWAIT P0, [R2+URZ+0x140], R3 ;  /* 0x00014003020075a7 */ /* 0x0022a400080011ff */
[----:B--2---:R-:W-:Y:S05]  /*73e0*/  @!P0 NANOSLEEP.SYNCS 0x989680 ;  /* 0x009896800000895d */ /* 0x004fea0003900000 */
[----:B------:R-:W2:Y:S02]  /*73f0*/  @!P0 SYNCS.PHASECHK.TRANS64 P0, [R2+URZ+0x140], R3 ;  /* 0x00014003020085a7 */ /* 0x000ea400080010ff */
[----:B--2---:R-:W-:Y:S05]  /*7400*/  @!P0 BRA `(.L_x_40) ;  /* 0xfffffffc00f08947 */ /* 0x004fea000383ffff */
[----:B------:R-:W-:Y:S05]  /*7410*/  BRA `(.L_x_131) ;  /* 0xffffffac006c7947 */ /* 0x000fea000383ffff */
.L_x_44:
[----:B---3--:R-:W-:-:S07]  /*7420*/  MOV R0, UR5 ;  /* 0x0000000500007c02 */ /* 0x008fce0008000f00 */
.L_x_132:
[----:B-1----:R1:W2:Y:S02]  /*7430*/  SYNCS.PHASECHK.TRANS64.TRYWAIT P0, [R0+URZ], R3 ;  /* 0x00000003000075a7 */ /* 0x0022a400080011ff */
[----:B--2---:R-:W-:Y:S05]  /*7440*/  @!P0 NANOSLEEP.SYNCS 0x989680 ;  /* 0x009896800000895d */ /* 0x004fea0003900000 */
[----:B------:R-:W2:Y:S02]  /*7450*/  @!P0 SYNCS.PHASECHK.TRANS64 P0, [R0+URZ], R3 ;  /* 0x00000003000085a7 */ /* 0x000ea400080010ff */
[----:B--2---:R-:W-:Y:S05]  /*7460*/  @!P0 BRA `(.L_x_132) ;  /* 0xfffffffc00f08947 */ /* 0x004fea000383ffff */
[----:B------:R-:W-:Y:S05]  /*7470*/  BRA `(.L_x_133) ;  /* 0xffffffb000dc7947 */ /* 0x000fea000383ffff */
.L_x_45:
[----:B---3--:R-:W-:-:S07]  /*7480*/  MOV R0, UR5 ;  /* 0x0000000500007c02 */ /* 0x008fce0008000f00 */
.L_x_134:
[----:B-1----:R1:W2:Y:S02]  /*7490*/  SYNCS.PHASECHK.TRANS64.TRYWAIT P0, [R0+URZ], R3 ;  /* 0x00000003000075a7 */ /* 0x0022a400080011ff */
[----:B--2---:R-:W-:Y:S05]  /*74a0*/  @!P0 NANOSLEEP.SYNCS 0x989680 ;  /* 0x009896800000895d */ /* 0x004fea0003900000 */
[----:B------:R-:W2:Y:S02]  /*74b0*/  @!P0 SYNCS.PHASECHK.TRANS64 P0, [R0+URZ], R3 ;  /* 0x00000003000085a7 */ /* 0x000ea400080010ff */
[----:B--2---:R-:W-:Y:S05]  /*74c0*/  @!P0 BRA `(.L_x_134) ;  /* 0xfffffffc00f08947 */ /* 0x004fea000383ffff */
[----:B------:R-:W-:Y:S05]  /*74d0*/  BRA `(.L_x_135) ;  /* 0xffffffb000e87947 */ /* 0x000fea000383ffff */
.L_x_46:
[----:B---3--:R-:W-:-:S07]  /*74e0*/  MOV R0, UR5 ;  /* 0x0000000500007c02 */ /* 0x008fce0008000f00 */
.L_x_136:
[----:B-1----:R1:W2:Y:S02]  /*74f0*/  SYNCS.PHASECHK.TRANS64.TRYWAIT P0, [R0+URZ], R3 ;  /* 0x00000003000075a7 */ /* 0x0022a400080011ff */
[----:B--2---:R-:W-:Y:S05]  /*7500*/  @!P0 NANOSLEEP.SYNCS 0x989680 ;  /* 0x009896800000895d */ /* 0x004fea0003900000 */
[----:B------:R-:W2:Y:S02]  /*7510*/  @!P0 SYNCS.PHASECHK.TRANS64 P0, [R0+URZ], R3 ;  /* 0x00000003000085a7 */ /* 0x000ea400080010ff */
[----:B--2---:R-:W-:Y:S05]  /*7520*/  @!P0 BRA `(.L_x_136) ;  /* 0xfffffffc00f08947 */ /* 0x004fea000383ffff */
[----:B------:R-:W-:Y:S05]  /*7530*/  BRA `(.L_x_137) ;  /* 0xffffffb000f47947 */ /* 0x000fea000383ffff */
.L_x_47:
[----:B---3--:R-:W-:-:S07]  /*7540*/  MOV R0, UR5 ;  /* 0x0000000500007c02 */ /* 0x008fce0008000f00 */
.L_x_138:
[----:B-1----:R1:W2:Y:S02]  /*7550*/  SYNCS.PHASECHK.TRANS64.TRYWAIT P0, [R0+URZ], R3 ;  /* 0x00000003000075a7 */ /* 0x0022a400080011ff */
[----:B--2---:R-:W-:Y:S05]  /*7560*/  @!P0 NANOSLEEP.SYNCS 0x989680 ;  /* 0x009896800000895d */ /* 0x004fea0003900000 */
[----:B------:R-:W2:Y:S02]  /*7570*/  @!P0 SYNCS.PHASECHK.TRANS64 P0, [R0+URZ], R3 ;  /* 0x00000003000085a7 */ /* 0x000ea400080010ff */
[----:B--2---:R-:W-:Y:S05]  /*7580*/  @!P0 BRA `(.L_x_138) ;  /* 0xfffffffc00f08947 */ /* 0x004fea000383ffff */
[----:B------:R-:W-:Y:S05]  /*7590*/  BRA `(.L_x_139) ;  /* 0xffffffb400007947 */ /* 0x000fea000383ffff */
.L_x_48:
[----:B---3--:R-:W-:-:S07]  /*75a0*/  MOV R0, UR5 ;  /* 0x0000000500007c02 */ /* 0x008fce0008000f00 */
.L_x_140:
[----:B-1----:R1:W2:Y:S02]  /*75b0*/  SYNCS.PHASECHK.TRANS64.TRYWAIT P0, [R0+URZ], R3 ;  /* 0x00000003000075a7 */ /* 0x0022a400080011ff */
[----:B--2---:R-:W-:Y:S05]  /*75c0*/  @!P0 NANOSLEEP.SYNCS 0x989680 ;  /* 0x009896800000895d */ /* 0x004fea0003900000 */
[----:B------:R-:W2:Y:S02]  /*75d0*/  @!P0 SYNCS.PHASECHK.TRANS64 P0, [R0+URZ], R3 ;  /* 0x00000003000085a7 */ /* 0x000ea400080010ff */
[----:B--2---:R-:W-:Y:S05]  /*75e0*/  @!P0 BRA `(.L_x_140) ;  /* 0xfffffffc00f08947 */ /* 0x004fea000383ffff */
[----:B------:R-:W-:Y:S05]  /*75f0*/  BRA `(.L_x_141) ;  /* 0xffffffb4000c7947 */ /* 0x000fea000383ffff */
.L_x_49:
[----:B---3--:R-:W-:-:S07]  /*7600*/  MOV R0, UR5 ;  /* 0x0000000500007c02 */ /* 0x008fce0008000f00 */
.L_x_142:
[----:B-1----:R1:W2:Y:S02]  /*7610*/  SYNCS.PHASECHK.TRANS64.TRYWAIT P0, [R0+URZ], R3 ;  /* 0x00000003000075a7 */ /* 0x0022a400080011ff */
[----:B--2---:R-:W-:Y:S05]  /*7620*/  @!P0 NANOSLEEP.SYNCS 0x989680 ;  /* 0x009896800000895d */ /* 0x004fea0003900000 */
[----:B------:R-:W2:Y:S02]  /*7630*/  @!P0 SYNCS.PHASECHK.TRANS64 P0, [R0+URZ], R3 ;  /* 0x00000003000085a7 */ /* 0x000ea400080010ff */
[----:B--2---:R-:W-:Y:S05]  /*7640*/  @!P0 BRA `(.L_x_142) ;  /* 0xfffffffc00f08947 */ /* 0x004fea000383ffff */
[----:B------:R-:W-:Y:S05]  /*7650*/  BRA `(.L_x_143) ;  /* 0xffffffb400187947 */ /* 0x000fea000383ffff */
.L_x_50:
[----:B---3--:R-:W-:-:S07]  /*7660*/  MOV R0, UR5 ;  /* 0x0000000500007c02 */ /* 0x008fce0008000f00 */
.L_x_144:
[----:B-1----:R1:W2:Y:S02]  /*7670*/  SYNCS.PHASECHK.TRANS64.TRYWAIT P0, [R0+URZ], R3 ;  /* 0x00000003000075a7 */ /* 0x0022a400080011ff */
[----:B--2---:R-:W-:Y:S05]  /*7680*/  @!P0 NANOSLEEP.SYNCS 0x989680 ;  /* 0x009896800000895d */ /* 0x004fea0003900000 */
[----:B------:R-:W2:Y:S02]  /*7690*/  @!P0 SYNCS.PHASECHK.TRANS64 P0, [R0+URZ], R3 ;  /* 0x00000003000085a7 */ /* 0x000ea400080010ff */
[----:B--2---:R-:W-:Y:S05]  /*76a0*/  @!P0 BRA `(.L_x_144) ;  /* 0xfffffffc00f08947 */ /* 0x004fea000383ffff */
[----:B------:R-:W-:Y:S05]  /*76b0*/  BRA `(.L_x_145) ;  /* 0xffffffb400247947 */ /* 0x000fea000383ffff */
.L_x_51:
[----:B---3--:R-:W-:-:S07]  /*76c0*/  MOV R0, UR5 ;  /* 0x0000000500007c02 */ /* 0x008fce0008000f00 */
.L_x_146:
[----:B-1----:R1:W2:Y:S02]  /*76d0*/  SYNCS.PHASECHK.TRANS64.TRYWAIT P0, [R0+URZ], R3 ;  /* 0x00000003000075a7 */ /* 0x0022a400080011ff */
[----:B--2---:R-:W-:Y:S05]  /*76e0*/  @!P0 NANOSLEEP.SYNCS 0x989680 ;  /* 0x009896800000895d */ /* 0x004fea0003900000 */
[----:B------:R-:W2:Y:S02]  /*76f0*/  @!P0 SYNCS.PHASECHK.TRANS64 P0, [R0+URZ], R3 ;  /* 0x00000003000085a7 */ /* 0x000ea400080010ff */
[----:B--2---:R-:W-:Y:S05]  /*7700*/  @!P0 BRA `(.L_x_146) ;  /* 0xfffffffc00f08947 */ /* 0x004fea000383ffff */
[----:B------:R-:W-:Y:S05]  /*7710*/  BRA `(.L_x_147) ;  /* 0xffffffb400307947 */ /* 0x000fea000383ffff */
.L_x_52:
[----:B---3--:R-:W-:-:S07]  /*7720*/  MOV R0, UR5 ;  /* 0x0000000500007c02 */ /* 0x008fce0008000f00 */
.L_x_148:
[----:B-1----:R1:W2:Y:S02]  /*7730*/  SYNCS.PHASECHK.TRANS64.TRYWAIT P0, [R0+URZ], R3 ;  /* 0x00000003000075a7 */ /* 0x0022a400080011ff */
[----:B--2---:R-:W-:Y:S05]  /*7740*/  @!P0 NANOSLEEP.SYNCS 0x989680 ;  /* 0x009896800000895d */ /* 0x004fea0003900000 */
[----:B------:R-:W2:Y:S02]  /*7750*/  @!P0 SYNCS.PHASECHK.TRANS64 P0, [R0+URZ], R3 ;  /* 0x00000003000085a7 */ /* 0x000ea400080010ff */
[----:B--2---:R-:W-:Y:S05]  /*7760*/  @!P0 BRA `(.L_x_148) ;  /* 0xfffffffc00f08947 */ /* 0x004fea000383ffff */
[----:B------:R-:W-:Y:S05]  /*7770*/  BRA `(.L_x_149) ;  /* 0xffffffb4003c7947 */ /* 0x000fea000383ffff */
.L_x_53:
[----:B---3--:R-:W-:-:S07]  /*7780*/  MOV R0, UR5 ;  /* 0x0000000500007c02 */ /* 0x008fce0008000f00 */
.L_x_150:
[----:B-1----:R1:W2:Y:S02]  /*7790*/  SYNCS.PHASECHK.TRANS64.TRYWAIT P0, [R0+URZ], R3 ;  /* 0x00000003000075a7 */ /* 0x0022a400080011ff */
[----:B--2---:R-:W-:Y:S05]  /*77a0*/  @!P0 NANOSLEEP.SYNCS 0x989680 ;  /* 0x009896800000895d */ /* 0x004fea0003900000 */
[----:B------:R-:W2:Y:S02]  /*77b0*/  @!P0 SYNCS.PHASECHK.TRANS64 P0, [R0+URZ], R3 ;  /* 0x00000003000085a7 */ /* 0x000ea400080010ff */
[----:B--2---:R-:W-:Y:S05]  /*77c0*/  @!P0 BRA `(.L_x_150) ;  /* 0xfffffffc00f08947 */ /* 0x004fea000383ffff */
[----:B------:R-:W-:Y:S05]  /*77d0*/  BRA `(.L_x_151) ;  /* 0xffffffb400487947 */ /* 0x000fea000383ffff */
.L_x_54:
[----:B---3--:R-:W-:-:S07]  /*77e0*/  MOV R0, UR5 ;  /* 0x0000000500007c02 */ /* 0x008fce0008000f00 */
.L_x_152:
[----:B-1----:R1:W2:Y:S02]  /*77f0*/  SYNCS.PHASECHK.TRANS64.TRYWAIT P0, [R0+URZ], R3 ;  /* 0x00000003000075a7 */ /* 0x0022a400080011ff */
[----:B--2---:R-:W-:Y:S05]  /*7800*/  @!P0 NANOSLEEP.SYNCS 0x989680 ;  /* 0x009896800000895d */ /* 0x004fea0003900000 */
[----:B------:R-:W2:Y:S02]  /*7810*/  @!P0 SYNCS.PHASECHK.TRANS64 P0, [R0+URZ], R3 ;  /* 0x00000003000085a7 */ /* 0x000ea400080010ff */
[----:B--2---:R-:W-:Y:S05]  /*7820*/  @!P0 BRA `(.L_x_152) ;  /* 0xfffffffc00f08947 */ /* 0x004fea000383ffff */
[----:B------:R-:W-:Y:S05]  /*7830*/  BRA `(.L_x_153) ;  /* 0xffffffb400547947 */ /* 0x000fea000383ffff */
.L_x_55:
[----:B---3--:R-:W-:-:S07]  /*7840*/  MOV R0, UR5 ;  /* 0x0000000500007c02 */ /* 0x008fce0008000f00 */
.L_x_154:
[----:B-1----:R1:W2:Y:S02]  /*7850*/  SYNCS.PHASECHK.TRANS64.TRYWAIT P0, [R0+URZ], R3 ;  /* 0x00000003000075a7 */ /* 0x0022a400080011ff */
[----:B--2---:R-:W-:Y:S05]  /*7860*/  @!P0 NANOSLEEP.SYNCS 0x989680 ;  /* 0x009896800000895d */ /* 0x004fea0003900000 */
[----:B------:R-:W2:Y:S02]  /*7870*/  @!P0 SYNCS.PHASECHK.TRANS64 P0, [R0+URZ], R3 ;  /* 0x00000003000085a7 */ /* 0x000ea400080010ff */
[----:B--2---:R-:W-:Y:S05]  /*7880*/  @!P0 BRA `(.L_x_154) ;  /* 0xfffffffc00f08947 */ /* 0x004fea000383ffff */
[----:B------:R-:W-:Y:S05]  /*7890*/  BRA `(.L_x_155) ;  /* 0xffffffb400607947 */ /* 0x000fea000383ffff */
.L_x_56:
[----:B---3--:R-:W-:-:S07]  /*78a0*/  MOV R0, UR5 ;  /* 0x0000000500007c02 */ /* 0x008fce0008000f00 */
.L_x_156:
[----:B-1----:R1:W2:Y:S02]  /*78b0*/  SYNCS.PHASECHK.TRANS64.TRYWAIT P0, [R0+URZ], R3 ;  /* 0x00000003000075a7 */ /* 0x0022a400080011ff */
[----:B--2---:R-:W-:Y:S05]  /*78c0*/  @!P0 NANOSLEEP.SYNCS 0x989680 ;  /* 0x009896800000895d */ /* 0x004fea0003900000 */
[----:B------:R-:W2:Y:S02]  /*78d0*/  @!P0 SYNCS.PHASECHK.TRANS64 P0, [R0+URZ], R3 ;  /* 0x00000003000085a7 */ /* 0x000ea400080010ff */
[----:B--2---:R-:W-:Y:S05]  /*78e0*/  @!P0 BRA `(.L_x_156) ;  /* 0xfffffffc00f08947 */ /* 0x004fea000383ffff */
[----:B------:R-:W-:Y:S05]  /*78f0*/  BRA `(.L_x_157) ;  /* 0xffffffb4006c7947 */ /* 0x000fea000383ffff */
.L_x_57:
[----:B---3--:R-:W-:-:S07]  /*7900*/  MOV R0, UR5 ;  /* 0x0000000500007c02 */ /* 0x008fce0008000f00 */
.L_x_158:
[----:B-1----:R1:W2:Y:S02]  /*7910*/  SYNCS.PHASECHK.TRANS64.TRYWAIT P0, [R0+URZ], R3 ;  /* 0x00000003000075a7 */ /* 0x0022a400080011ff */
[----:B--2---:R-:W-:Y:S05]  /*7920*/  @!P0 NANOSLEEP.SYNCS 0x989680 ;  /* 0x009896800000895d */ /* 0x004fea0003900000 */
[----:B------:R-:W2:Y:S02]  /*7930*/  @!P0 SYNCS.PHASECHK.TRANS64 P0, [R0+URZ], R3 ;  /* 0x00000003000085a7 */ /* 0x000ea400080010ff */
[----:B--2---:R-:W-:Y:S05]  /*7940*/  @!P0 BRA `(.L_x_158) ;  /* 0xfffffffc00f08947 */ /* 0x004fea000383ffff */
[----:B------:R-:W-:Y:S05]  /*7950*/  BRA `(.L_x_159) ;  /* 0xffffffb400787947 */ /* 0x000fea000383ffff */
.L_x_58:
[----:B---3--:R-:W-:-:S07]  /*7960*/  MOV R0, UR5 ;  /* 0x0000000500007c02 */ /* 0x008fce0008000f00 */
.L_x_160:
[----:B-1----:R1:W2:Y:S02]  /*7970*/  SYNCS.PHASECHK.TRANS64.TRYWAIT P0, [R0+URZ], R3 ;  /* 0x00000003000075a7 */ /* 0x0022a400080011ff */
[----:B--2---:R-:W-:Y:S05]  /*7980*/  @!P0 NANOSLEEP.SYNCS 0x989680 ;  /* 0x009896800000895d */ /* 0x004fea0003900000 */
[----:B------:R-:W2:Y:S02]  /*7990*/  @!P0 SYNCS.PHASECHK.TRANS64 P0, [R0+URZ], R3 ;  /* 0x00000003000085a7 */ /* 0x000ea400080010ff */
[----:B--2---:R-:W-:Y:S05]  /*79a0*/  @!P0 BRA `(.L_x_160) ;  /* 0xfffffffc00f08947 */ /* 0x004fea000383ffff */
[----:B------:R-:W-:Y:S05]  /*79b0*/  BRA `(.L_x_161) ;  /* 0xffffffb400847947 */ /* 0x000fea000383ffff */
.L_x_59:
[----:B---3--:R-:W-:-:S07]  /*79c0*/  MOV R0, UR5 ;  /* 0x0000000500007c02 */ /* 0x008fce0008000f00 */
.L_x_162:
[----:B-1----:R1:W2:Y:S02]  /*79d0*/  SYNCS.PHASECHK.TRANS64.TRYWAIT P0, [R0+URZ], R3 ;  /* 0x00000003000075a7 */ /* 0x0022a400080011ff */
[----:B--2---:R-:W-:Y:S05]  /*79e0*/  @!P0 NANOSLEEP.SYNCS 0x989680 ;  /* 0x009896800000895d */ /* 0x004fea0003900000 */
[----:B------:R-:W2:Y:S02]  /*79f0*/  @!P0 SYNCS.PHASECHK.TRANS64 P0, [R0+URZ], R3 ;  /* 0x00000003000085a7 */ /* 0x000ea400080010ff */
[----:B--2---:R-:W-:Y:S05]  /*7a00*/  @!P0 BRA `(.L_x_162) ;  /* 0xfffffffc00f08947 */ /* 0x004fea000383ffff */
[----:B------:R-:W-:Y:S05]  /*7a10*/  BRA `(.L_x_163) ;  /* 0xffffffb400907947 */ /* 0x000fea000383ffff */
.L_x_60:
[----:B---3--:R-:W-:-:S07]  /*7a20*/  MOV R0, UR5 ;  /* 0x0000000500007c02 */ /* 0x008fce0008000f00 */
.L_x_164:
[----:B-1----:R1:W2:Y:S02]  /*7a30*/  SYNCS.PHASECHK.TRANS64.TRYWAIT P0, [R0+URZ], R3 ;  /* 0x00000003000075a7 */ /* 0x0022a400080011ff */
[----:B--2---:R-:W-:Y:S05]  /*7a40*/  @!P0 NANOSLEEP.SYNCS 0x989680 ;  /* 0x009896800000895d */ /* 0x004fea0003900000 */
[----:B------:R-:W2:Y:S02]  /*7a50*/  @!P0 SYNCS.PHASECHK.TRANS64 P0, [R0+URZ], R3 ;  /* 0x00000003000085a7 */ /* 0x000ea400080010ff */
[----:B--2---:R-:W-:Y:S05]  /*7a60*/  @!P0 BRA `(.L_x_164) ;  /* 0xfffffffc00f08947 */ /* 0x004fea000383ffff */
[----:B------:R-:W-:Y:S05]  /*7a70*/  BRA `(.L_x_165) ;  /* 0xffffffb4009c7947 */ /* 0x000fea000383ffff */
.L_x_63:
[----:B-1----:R1:W2:Y:S02]  /*7a80*/  SYNCS.PHASECHK.TRANS64.TRYWAIT P0, [R0+URZ+0x1a0], R5 ;  /* 0x0001a005000075a7 */ /* 0x0022a400080011ff */
[----:B--2---:R-:W-:Y:S05]  /*7a90*/  @!P0 NANOSLEEP.SYNCS 0x989680 ;  /* 0x009896800000895d */ /* 0x004fea0003900000 */
[----:B------:R-:W2:Y:S02]  /*7aa0*/  @!P0 SYNCS.PHASECHK.TRANS64 P0, [R0+URZ+0x1a0], R5 ;  /* 0x0001a005000085a7 */ /* 0x000ea400080010ff */
[----:B--2---:R-:W-:Y:S05]  /*7ab0*/  @!P0 BRA `(.L_x_63) ;  /* 0xfffffffc00f08947 */ /* 0x004fea000383ffff */
[----:B------:R-:W-:Y:S05]  /*7ac0*/  BRA `(.L_x_166) ;  /* 0xffffffb400fc7947 */ /* 0x000fea000383ffff */
.L_x_64:
[----:B------:R-:W-:-:S07]  /*7ad0*/  MOV R0, UR5 ;  /* 0x0000000500007c02 */ /* 0x000fce0008000f00 */
.L_x_167:
[----:B-1----:R1:W2:Y:S02]  /*7ae0*/  SYNCS.PHASECHK.TRANS64.TRYWAIT P0, [R0+URZ+0x150], R7 ;  /* 0x00015007000075a7 */ /* 0x0022a400080011ff */
[----:B--2---:R-:W-:Y:S05]  /*7af0*/  @!P0 NANOSLEEP.SYNCS 0x989680 ;  /* 0x009896800000895d */ /* 0x004fea0003900000 */
[----:B------:R-:W2:Y:S02]  /*7b00*/  @!P0 SYNCS.PHASECHK.TRANS64 P0, [R0+URZ+0x150], R7 ;  /* 0x00015007000085a7 */ /* 0x000ea400080010ff */
[----:B--2---:R-:W-:Y:S05]  /*7b10*/  @!P0 BRA `(.L_x_167) ;  /* 0xfffffffc00f08947 */ /* 0x004fea000383ffff */
[----:B------:R-:W-:Y:S05]  /*7b20*/  BRA `(.L_x_168) ;  /* 0xffffffb8000c7947 */ /* 0x000fea000383ffff */
.L_x_65:
[----:B-1----:R1:W2:Y:S02]  /*7b30*/  SYNCS.PHASECHK.TRANS64.TRYWAIT P1, [R0+URZ+0x140], R5 ;  /* 0x00014005000075a7 */ /* 0x0022a400080211ff */
[----:B--2---:R-:W-:Y:S05]  /*7b40*/  @!P1 NANOSLEEP.SYNCS 0x989680 ;  /* 0x009896800000995d */ /* 0x004fea0003900000 */
[----:B------:R-:W2:Y:S02]  /*7b50*/  @!P1 SYNCS.PHASECHK.TRANS64 P1, [R0+URZ+0x140], R5 ;  /* 0x00014005000095a7 */ /* 0x000ea400080210ff */
[----:B--2---:R-:W-:Y:S05]  /*7b60*/  @!P1 BRA `(.L_x_65) ;  /* 0xfffffffc00f09947 */ /* 0x004fea000383ffff */
[----:B------:R-:W-:Y:S05]  /*7b70*/  BRA `(.L_x_169) ;  /* 0xffffffb8003c7947 */ /* 0x000fea000383ffff */
.L_x_68:
[----:B------:R-:W-:-:S07]  /*7b80*/  MOV R0, UR5 ;  /* 0x0000000500007c02 */ /* 0x000fce0008000f00 */
.L_x_170:
[----:B-1----:R1:W2:Y:S02]  /*7b90*/  SYNCS.PHASECHK.TRANS64.TRYWAIT P0, [R0+URZ+0x150], R3 ;  /* 0x00015003000075a7 */ /* 0x0022a400080011ff */
[----:B--2---:R-:W-:Y:S05]  /*7ba0*/  @!P0 NANOSLEEP.SYNCS 0x989680 ;  /* 0x009896800000895d */ /* 0x004fea0003900000 */
[----:B------:R-:W2:Y:S02]  /*7bb0*/  @!P0 SYNCS.PHASECHK.TRANS64 P0, [R0+URZ+0x150], R3 ;  /* 0x00015003000085a7 */ /* 0x000ea400080010ff */
[----:B--2---:R-:W-:Y:S05]  /*7bc0*/  @!P0 BRA `(.L_x_170) ;  /* 0xfffffffc00f08947 */ /* 0x004fea000383ffff */
[----:B------:R-:W-:Y:S05]  /*7bd0*/  BRA `(.L_x_67) ;  /* 0xffffffb800907947 */ /* 0x000fea000383ffff */
.L_x_77:
[----:B-1----:R-:W-:-:S04]  /*7be0*/  MOV R4, UR6 ;  /* 0x0000000600047c02 */ /* 0x002fc80008000f00 */
[----:B------:R1:W2:Y:S03]  /*7bf0*/  SYNCS.PHASECHK.TRANS64.TRYWAIT P0, [R4+URZ+0x8], R5 ;  /* 0x00000805040075a7 */ /* 0x0002a600080011ff */
[----:B--2---:R-:W-:Y:S05]  /*7c00*/  @!P0 NANOSLEEP.SYNCS 0x989680 ;  /* 0x009896800000895d */ /* 0x004fea0003900000 */
[----:B------:R-:W2:Y:S02]  /*7c10*/  @!P0 SYNCS.PHASECHK.TRANS64 P0, [R4+URZ+0x8], R5 ;  /* 0x00000805040085a7 */ /* 0x000ea400080010ff */
[----:B--2---:R-:W-:Y:S05]  /*7c20*/  @!P0 BRA `(.L_x_77) ;  /* 0xfffffffc00ec8947 */ /* 0x004fea000383ffff */
[----:B------:R-:W-:Y:S05]  /*7c30*/  BRA `(.L_x_76) ;  /* 0xffffffbc00447947 */ /* 0x000fea000383ffff */
.L_x_79:
[----:B------:R-:W-:Y:S01]  /*7c40*/  BSSY B0, `(.L_x_171) ;  /* 0x0000006000007945 */ /* 0x000fe20003800000 */
[----:B------:R-:W-:-:S07]  /*7c50*/  MOV R15, 0xffffffff ;  /* 0xffffffff000f7802 */ /* 0x000fce0000000f00 */
[----:B-1---5:R-:W-:Y:S05]  /*7c60*/  WARPSYNC.COLLECTIVE R15, `(.L_x_172) ;  /* 0x000000000f0c7348 */ /* 0x022fea0003c00000 */
[----:B------:R-:W-:Y:S02]  /*7c70*/  ELECT P6, UR79, PT ;  /* 0x00000000004f782f */ /* 0x000fe400038c0000 */
[----:B------:R-:W-:Y:S01]  /*7c80*/  MOV R14, UR79 ;  /* 0x0000004f000e7c02 */ /* 0x000fe20008000f00 */
[----:B-1---5:R-:W-:Y:S10]  /*7c90*/  ENDCOLLECTIVE ;  /* 0x000000000000791b */ /* 0x022ff40003800000 */
.L_x_172:
[----:B------:R-:W-:Y:S05]  /*7ca0*/  BSYNC B0 ;  /* 0x0000000000007941 */ /* 0x000fea0003800000 */
.L_x_171:
[----:B------:R-:W-:Y:S05]  /*7cb0*/  BRA `(.L_x_173) ;  /* 0xffffffbc00747947 */ /* 0x000fea000383ffff */
.L_x_81:
[----:B-1----:R-:W-:-:S04]  /*7cc0*/  MOV R2, UR6 ;  /* 0x0000000600027c02 */ /* 0x002fc80008000f00 */
[----:B------:R1:W2:Y:S03]  /*7cd0*/  SYNCS.PHASECHK.TRANS64.TRYWAIT P0, [R2+URZ+0x8], R3 ;  /* 0x00000803020075a7 */ /* 0x0002a600080011ff */
[----:B--2---:R-:W-:Y:S05]  /*7ce0*/  @!P0 NANOSLEEP.SYNCS 0x989680 ;  /* 0x009896800000895d */ /* 0x004fea0003900000 */
[----:B------:R-:W2:Y:S02]  /*7cf0*/  @!P0 SYNCS.PHASECHK.TRANS64 P0, [R2+URZ+0x8], R3 ;  /* 0x00000803020085a7 */ /* 0x000ea400080010ff */
[----:B--2---:R-:W-:Y:S05]  /*7d00*/  @!P0 BRA `(.L_x_81) ;  /* 0xfffffffc00ec8947 */ /* 0x004fea000383ffff */
[----:B------:R-:W-:Y:S05]  /*7d10*/  BRA `(.L_x_80) ;  /* 0xffffffbc00787947 */ /* 0x000fea000383ffff */
.L_x_82:
[----:B-1----:R1:W2:Y:S02]  /*7d20*/  SYNCS.PHASECHK.TRANS64.TRYWAIT P0, [R0+URZ+0x140], R5 ;  /* 0x00014005000075a7 */ /* 0x0022a400080011ff */
[----:B--2---:R-:W-:Y:S05]  /*7d30*/  @!P0 NANOSLEEP.SYNCS 0x989680 ;  /* 0x009896800000895d */ /* 0x004fea0003900000 */
[----:B------:R-:W2:Y:S02]  /*7d40*/  @!P0 SYNCS.PHASECHK.TRANS64 P0, [R0+URZ+0x140], R5 ;  /* 0x00014005000085a7 */ /* 0x000ea400080010ff */
[----:B--2---:R-:W-:Y:S05]  /*7d50*/  @!P0 BRA `(.L_x_82) ;  /* 0xfffffffc00f08947 */ /* 0x004fea000383ffff */
[----:B------:R-:W-:Y:S05]  /*7d60*/  BRA `(.L_x_174) ;  /* 0xffffffc000647947 */ /* 0x000fea000383ffff */
.L_x_84:
[----:B------:R-:W-:-:S07]  /*7d70*/  MOV R0, UR9 ;  /* 0x0000000900007c02 */ /* 0x000fce0008000f00 */
.L_x_175:
[----:B-1----:R1:W2:Y:S02]  /*7d80*/  SYNCS.PHASECHK.TRANS64.TRYWAIT P0, [R0+URZ+0x180], R5 ;  /* 0x00018005000075a7 */ /* 0x0022a400080011ff */
[----:B--2---:R-:W-:Y:S05]  /*7d90*/  @!P0 NANOSLEEP.SYNCS 0x989680 ;  /* 0x009896800000895d */ /* 0x004fea0003900000 */
[----:B------:R-:W2:Y:S02]  /*7da0*/  @!P0 SYNCS.PHASECHK.TRANS64 P0, [R0+URZ+0x180], R5 ;  /* 0x00018005000085a7 */ /* 0x000ea400080010ff */
[----:B--2---:R-:W-:Y:S05]  /*7db0*/  @!P0 BRA `(.L_x_175) ;  /* 0xfffffffc00f08947 */ /* 0x004fea000383ffff */
[----:B------:R-:W-:Y:S05]  /*7dc0*/  BRA `(.L_x_176) ;  /* 0xffffffc000b07947 */ /* 0x000fea000383ffff */
.L_x_87:
[----:B------:R-:W-:Y:S07]  /*7dd0*/  MOV R0, UR8 ;  /* 0x0000000800007c02 */ /* 0x000fee0008000f00 */
.L_x_177:
[----:B-1----:R1:W2:Y:S02]  /*7de0*/  SYNCS.PHASECHK.TRANS64.TRYWAIT P0, [R0+URZ], R5 ;  /* 0x00000005000075a7 */ /* 0x0022a400080011ff */
[----:B--2---:R-:W-:Y:S05]  /*7df0*/  @!P0 NANOSLEEP.SYNCS 0x989680 ;  /* 0x009896800000895d */ /* 0x004fea0003900000 */
[----:B------:R-:W2:Y:S02]  /*7e00*/  @!P0 SYNCS.PHASECHK.TRANS64 P0, [R0+URZ], R5 ;  /* 0x00000005000085a7 */ /* 0x000ea400080010ff */
[----:B--2---:R-:W-:Y:S05]  /*7e10*/  @!P0 BRA `(.L_x_177) ;  /* 0xfffffffc00f08947 */ /* 0x004fea000383ffff */
[----:B------:R-:W-:Y:S05]  /*7e20*/  BRA `(.L_x_86) ;  /* 0xffffffc000c47947 */ /* 0x000fea000383ffff */
.L_x_91:
[----:B-1----:R-:W-:-:S07]  /*7e30*/  MOV R0, UR8 ;  /* 0x0000000800007c02 */ /* 0x002fce0008000f00 */
.L_x_178:
[----:B-1----:R1:W2:Y:S02]  /*7e40*/  SYNCS.PHASECHK.TRANS64.TRYWAIT P0, [R0+URZ], R3 ;  /* 0x00000003000075a7 */ /* 0x0022a400080011ff */
[----:B--2---:R-:W-:Y:S05]  /*7e50*/  @!P0 NANOSLEEP.SYNCS 0x989680 ;  /* 0x009896800000895d */ /* 0x004fea0003900000 */
[----:B------:R-:W2:Y:S02]  /*7e60*/  @!P0 SYNCS.PHASECHK.TRANS64 P0, [R0+URZ], R3 ;  /* 0x00000003000085a7 */ /* 0x000ea400080010ff */
[----:B--2---:R-:W-:Y:S05]  /*7e70*/  @!P0 BRA `(.L_x_178) ;  /* 0xfffffffc00f08947 */ /* 0x004fea000383ffff */
[----:B------:R-:W-:Y:S05]  /*7e80*/  BRA `(.L_x_179) ;  /* 0xffffffc400b87947 */ /* 0x000fea000383ffff */
.L_x_92:
[----:B------:R-:W-:-:S07]  /*7e90*/  MOV R0, UR8 ;  /* 0x0000000800007c02 */ /* 0x000fce0008000f00 */
.L_x_180:
[----:B-1----:R1:W2:Y:S02]  /*7ea0*/  SYNCS.PHASECHK.TRANS64.TRYWAIT P0, [R0+URZ], R3 ;  /* 0x00000003000075a7 */ /* 0x0022a400080011ff */
[----:B--2---:R-:W-:Y:S05]  /*7eb0*/  @!P0 NANOSLEEP.SYNCS 0x989680 ;  /* 0x009896800000895d */ /* 0x004fea0003900000 */
[----:B------:R-:W2:Y:S02]  /*7ec0*/  @!P0 SYNCS.PHASECHK.TRANS64 P0, [R0+URZ], R3 ;  /* 0x00000003000085a7 */ /* 0x000ea400080010ff */
[----:B--2---:R-:W-:Y:S05]  /*7ed0*/  @!P0 BRA `(.L_x_180) ;  /* 0xfffffffc00f08947 */ /* 0x004fea000383ffff */
[----:B------:R-:W-:Y:S05]  /*7ee0*/  BRA `(.L_x_181) ;  /* 0xffffffc400c47947 */ /* 0x000fea000383ffff */
.L_x_93:
[----:B------:R-:W-:-:S07]  /*7ef0*/  MOV R0, UR8 ;  /* 0x0000000800007c02 */ /* 0x000fce0008000f00 */
.L_x_182:
[----:B-1----:R1:W2:Y:S02]  /*7f00*/  SYNCS.PHASECHK.TRANS64.TRYWAIT P0, [R0+URZ], R3 ;  /* 0x00000003000075a7 */ /* 0x0022a400080011ff */
[----:B--2---:R-:W-:Y:S05]  /*7f10*/  @!P0 NANOSLEEP.SYNCS 0x989680 ;  /* 0x009896800000895d */ /* 0x004fea0003900000 */
[----:B------:R-:W2:Y:S02]  /*7f20*/  @!P0 SYNCS.PHASECHK.TRANS64 P0, [R0+URZ], R3 ;  /* 0x00000003000085a7 */ /* 0x000ea400080010ff */
[----:B--2---:R-:W-:Y:S05]  /*7f30*/  @!P0 BRA `(.L_x_182) ;  /* 0xfffffffc00f08947 */ /* 0x004fea000383ffff */
[----:B------:R-:W-:Y:S05]  /*7f40*/  BRA `(.L_x_183) ;  /* 0xffffffc400d07947 */ /* 0x000fea000383ffff */
.L_x_96:
[----:B------:R-:W-:-:S07]  /*7f50*/  MOV R0, UR7 ;  /* 0x0000000700007c02 */ /* 0x000fce0008000f00 */
.L_x_184:
[----:B-1----:R1:W2:Y:S02]  /*7f60*/  SYNCS.PHASECHK.TRANS64.TRYWAIT P1, [R0+URZ+0x1c0], R3 ;  /* 0x0001c003000075a7 */ /* 0x0022a400080211ff */
[----:B--2---:R-:W-:Y:S05]  /*7f70*/  @!P1 NANOSLEEP.SYNCS 0x989680 ;  /* 0x009896800000995d */ /* 0x004fea0003900000 */
[----:B------:R-:W2:Y:S02]  /*7f80*/  @!P1 SYNCS.PHASECHK.TRANS64 P1, [R0+URZ+0x1c0], R3 ;  /* 0x0001c003000095a7 */ /* 0x000ea400080210ff */
[----:B--2---:R-:W-:Y:S05]  /*7f90*/  @!P1 BRA `(.L_x_184) ;  /* 0xfffffffc00f09947 */ /* 0x004fea000383ffff */
[----:B------:R-:W-:Y:S05]  /*7fa0*/  BRA `(.L_x_185) ;  /* 0xffffffc8001c7947 */ /* 0x000fea000383ffff */
.L_x_101:
[----:B--2---:R2:W4:Y:S02]  /*7fb0*/  SYNCS.PHASECHK.TRANS64.TRYWAIT P0, [R0+URZ+0x140], R3 ;  /* 0x00014003000075a7 */ /* 0x00452400080011ff */
[----:B----4-:R-:W-:Y:S05]  /*7fc0*/  @!P0 NANOSLEEP.SYNCS 0x989680 ;  /* 0x009896800000895d */ /* 0x010fea0003900000 */
[----:B------:R-:W4:Y:S02]  /*7fd0*/  @!P0 SYNCS.PHASECHK.TRANS64 P0, [R0+URZ+0x140], R3 ;  /* 0x00014003000085a7 */ /* 0x000f2400080010ff */
[----:B----4-:R-:W-:Y:S05]  /*7fe0*/  @!P0 BRA `(.L_x_101) ;  /* 0xfffffffc00f08947 */ /* 0x010fea000383ffff */
[----:B------:R-:W-:Y:S05]  /*7ff0*/  BRA `(.L_x_186) ;  /* 0xffffffcc00207947 */ /* 0x000fea000383ffff */
.L_x_104:
[----:B------:R-:W-:Y:S07]  /*8000*/  MOV R0, UR6 ;  /* 0x0000000600007c02 */ /* 0x000fee0008000f00 */
.L_x_187:
[----:B--2---:R2:W4:Y:S02]  /*8010*/  SYNCS.PHASECHK.TRANS64.TRYWAIT P0, [R0+URZ+0x138], R3 ;  /* 0x00013803000075a7 */ /* 0x00452400080011ff */
[----:B----4-:R-:W-:Y:S05]  /*8020*/  @!P0 NANOSLEEP.SYNCS 0x989680 ;  /* 0x009896800000895d */ /* 0x010fea0003900000 */
[----:B------:R-:W4:Y:S02]  /*8030*/  @!P0 SYNCS.PHASECHK.TRANS64 P0, [R0+URZ+0x138], R3 ;  /* 0x00013803000085a7 */ /* 0x000f2400080010ff */
[----:B----4-:R-:W-:Y:S05]  /*8040*/  @!P0 BRA `(.L_x_187) ;  /* 0xfffffffc00f08947 */ /* 0x010fea000383ffff */
[----:B------:R-:W-:Y:S05]  /*8050*/  BRA `(.L_x_103) ;  /* 0xffffffd0000c7947 */ /* 0x000fea000383ffff */
.L_x_107:
[----:B------:R-:W-:Y:S07]  /*8060*/  MOV R3, UR6 ;  /* 0x0000000600037c02 */ /* 0x000fee0008000f00 */
.L_x_188:
[----:B-1----:R1:W2:Y:S02]  /*8070*/  SYNCS.PHASECHK.TRANS64.TRYWAIT P2, [R3+URZ+0x128], R26 ;  /* 0x0001281a030075a7 */ /* 0x0022a400080411ff */
[----:B--2---:R-:W-:Y:S05]  /*8080*/  @!P2 NANOSLEEP.SYNCS 0x989680 ;  /* 0x009896800000a95d */ /* 0x004fea0003900000 */
[----:B------:R-:W2:Y:S02]  /*8090*/  @!P2 SYNCS.PHASECHK.TRANS64 P2, [R3+URZ+0x128], R26 ;  /* 0x0001281a0300a5a7 */ /* 0x000ea400080410ff */
[----:B--2---:R-:W-:Y:S05]  /*80a0*/  @!P2 BRA `(.L_x_188) ;  /* 0xfffffffc00f0a947 */ /* 0x004fea000383ffff */
[----:B------:R-:W-:Y:S05]  /*80b0*/  BRA `(.L_x_189) ;  /* 0xffffffd000a07947 */ /* 0x000fea000383ffff */
.L_x_110:
[----:B--2---:R2:W4:Y:S02]  /*80c0*/  SYNCS.PHASECHK.TRANS64.TRYWAIT P0, [R0+URZ+0x140], R3 ;  /* 0x00014003000075a7 */ /* 0x00452400080011ff */
[----:B----4-:R-:W-:Y:S05]  /*80d0*/  @!P0 NANOSLEEP.SYNCS 0x989680 ;  /* 0x009896800000895d */ /* 0x010fea0003900000 */
[----:B------:R-:W4:Y:S02]  /*80e0*/  @!P0 SYNCS.PHASECHK.TRANS64 P0, [R0+URZ+0x140], R3 ;  /* 0x00014003000085a7 */ /* 0x000f2400080010ff */
[----:B----4-:R-:W-:Y:S05]  /*80f0*/  @!P0 BRA `(.L_x_110) ;  /* 0xfffffffc00f08947 */ /* 0x010fea000383ffff */
[----:B------:R-:W-:Y:S05]  /*8100*/  BRA `(.L_x_190) ;  /* 0xffffffd800007947 */ /* 0x000fea000383ffff */
.L_x_121:
[----:B-1----:R-:W-:Y:S04]  /*8110*/  MOV R0, UR43 ;  /* 0x0000002b00007c02 */ /* 0x002fe80008000f00 */
[----:B------:R1:W2:Y:S03]  /*8120*/  SYNCS.PHASECHK.TRANS64.TRYWAIT P1, [R0+URZ+0x120], R3 ;  /* 0x00012003000075a7 */ /* 0x0002a600080211ff */
[----:B--2---:R-:W-:Y:S05]  /*8130*/  @!P1 NANOSLEEP.SYNCS 0x989680 ;  /* 0x009896800000995d */ /* 0x004fea0003900000 */
[----:B------:R-:W2:Y:S02]  /*8140*/  @!P1 SYNCS.PHASECHK.TRANS64 P1, [R0+URZ+0x120], R3 ;  /* 0x00012003000095a7 */ /* 0x000ea400080210ff */
[----:B--2---:R-:W-:Y:S05]  /*8150*/  @!P1 BRA `(.L_x_121) ;  /* 0xfffffffc00ec9947 */ /* 0x004fea000383ffff */
[----:B------:R-:W-:Y:S05]  /*8160*/  BRA `(.L_x_120) ;  /* 0xffffffe000e07947 */ /* 0x000fea000383ffff */
.L_x_123:
[----:B------:R1:W1:Y:S02]  /*8170*/  SYNCS.PHASECHK.TRANS64.TRYWAIT P1, [R113+URZ+0x160], R2 ;  /* 0x00016002710075a7 */ /* 0x00026400080211ff */
[----:B-1----:R-:W-:Y:S05]  /*8180*/  @!P1 NANOSLEEP.SYNCS 0x989680 ;  /* 0x009896800000995d */ /* 0x002fea0003900000 */
[----:B------:R-:W1:Y:S02]  /*8190*/  @!P1 SYNCS.PHASECHK.TRANS64 P1, [R113+URZ+0x160], R2 ;  /* 0x00016002710095a7 */ /* 0x000e6400080210ff */
[----:B-1----:R-:W-:Y:S05]  /*81a0*/  @!P1 BRA `(.L_x_123) ;  /* 0xfffffffc00f09947 */ /* 0x002fea000383ffff */
[----:B------:R-:W-:Y:S05]  /*81b0*/  BRA `(.L_x_122) ;  /* 0xffffffe4001c7947 */ /* 0x000fea000383ffff */
        .weak           $__internal_0_$__cuda_sm10x_tcgen05_guardrail_trap_col_being_dealloced_not_returned_by_alloc
        .type           $__internal_0_$__cuda_sm10x_tcgen05_guardrail_trap_col_being_dealloced_not_returned_by_alloc,@function
        .size           $__internal_0_$__cuda_sm10x_tcgen05_guardrail_trap_col_being_dealloced_not_returned_by_alloc,($__internal_1_$__cuda_sm10x_tcgen05_guardrail_trap_phase_invalid_during_alloc - $__internal_0_$__cuda_sm10x_tcgen05_guardrail_trap_col_being_dealloced_not_returned_by_alloc)
$__internal_0_$__cuda_sm10x_tcgen05_guardrail_trap_col_being_dealloced_not_returned_by_alloc:
[----:B------:R-:W-:Y:S05]  /*81c0*/  BPT.TRAP 0x1 ;  /* 0x000000040000795c */ /* 0x000fea0000300000 */
[----:B------:R-:W-:-:S04]  /*81d0*/  HFMA2 R3, -RZ, RZ, 0, 0 ;  /* 0x00000000ff037431 */ /* 0x000fc800000001ff */
[----:B------:R-:W-:Y:S05]  /*81e0*/  RET.REL.NODEC R2 `(_ZN7cutlass13device_kernelINS_4gemm6kernel13GemmUniversalIN4cute5tupleIJiiiiEEENS1_10collective13CollectiveMmaINS1_35MainloopSm100TmaUmmaWarpSpecializedILi18ELi2ELi4ENS5_IJNS4_1CILi2EEENSA_ILi1EEESC_EEEEENS5_IJNSA_ILi128EEENSA_ILi64EEESF_EEEaNS5_IJlSC_lEEEaSI_NS4_8TiledMMAINS4_8MMA_AtomIJNS4_21SM100_MMA_S8_2x1SM_SSIaaiLi128ELi64ELNS4_4UMMA5MajorE0ELSN_0ELNSM_8SaturateE0EEEEEENS4_6LayoutINS5_IJSC_SC_SC_EEENS5_IJNSA_ILi0EEEST_ST_EEEEENS5_IJNS4_10UnderscoreESW_SW_EEEEENS4_18SM100_TMA_2SM_LOADENS4_14ComposedLayoutINS4_7SwizzleILi3ELi4ELi3EEENS4_18smem_ptr_flag_bitsILi8EEENSR_INS5_IJNSA_ILi8EEESF_EEENS5_IJSF_SC_EEEEEEEvNS4_8identityESZ_S19_vS1A_EENS_8epilogue10collective18CollectiveEpilogueINS1C_23Sm100TmaWarpSpecializedILi1ELi1ELi32ELb0ELb0EEEJNS5_IJSG_SG_SF_EEENS5_IJNSR_ISG_SC_EES1I_EEEaSI_aSI_NS1C_6fusion15FusionCallbacksIS1G_NS1K_17LinearCombinationIaiaiLNS_15FloatRoundStyleE2EEES1H_S1J_JEEENS4_5SM1004TMEM4LOAD26SM100_TMEM_LOAD_32dp32b32xENS4_13SM90_TMA_LOADENS10_INS11_ILi2ELi4ELi3EEES14_NSR_INS5_IJS15_SG_EEENS5_IJSG_SC_EEEEEEENS4_39AutoVectorizingCopyWithAssumedAlignmentILi128EEENS4_14SM90_TMA_STOREES1Z_S21_S21_EEEvvEEEEvNT_6ParamsE) ;  /* 0xffffff7c02847950 */ /* 0x000fea0003c3ffff */
        .weak           $__internal_1_$__cuda_sm10x_tcgen05_guardrail_trap_phase_invalid_during_alloc
        .type           $__internal_1_$__cuda_sm10x_tcgen05_guardrail_trap_phase_invalid_during_alloc,@function
        .size           $__internal_1_$__cuda_sm10x_tcgen05_guardrail_trap_phase_invalid_during_alloc,($__internal_2_$__cuda_sm10x_tcgen05_guardrail_trap_unallocated_columns_being_dealloced - $__internal_1_$__cuda_sm10x_tcgen05_guardrail_trap_phase_invalid_during_alloc)
$__internal_1_$__cuda_sm10x_tcgen05_guardrail_trap_phase_invalid_during_alloc:
[----:B------:R-:W-:Y:S05]  /*81f0*/  BPT.TRAP 0x1 ;  /* 0x000000040000795c */ /* 0x000fea0000300000 */
[----:B------:R-:W-:-:S04]  /*8200*/  MOV R3, 0x0 ;  /* 0x0000000000037802 */ /* 0x000fc80000000f00 */
[----:B------:R-:W-:Y:S05]  /*8210*/  RET.REL.NODEC R2 `(_ZN7cutlass13device_kernelINS_4gemm6kernel13GemmUniversalIN4cute5tupleIJiiiiEEENS1_10collective13CollectiveMmaINS1_35MainloopSm100TmaUmmaWarpSpecializedILi18ELi2ELi4ENS5_IJNS4_1CILi2EEENSA_ILi1EEESC_EEEEENS5_IJNSA_ILi128EEENSA_ILi64EEESF_EEEaNS5_IJlSC_lEEEaSI_NS4_8TiledMMAINS4_8MMA_AtomIJNS4_21SM100_MMA_S8_2x1SM_SSIaaiLi128ELi64ELNS4_4UMMA5MajorE0ELSN_0ELNSM_8SaturateE0EEEEEENS4_6LayoutINS5_IJSC_SC_SC_EEENS5_IJNSA_ILi0EEEST_ST_EEEEENS5_IJNS4_10UnderscoreESW_SW_EEEEENS4_18SM100_TMA_2SM_LOADENS4_14ComposedLayoutINS4_7SwizzleILi3ELi4ELi3EEENS4_18smem_ptr_flag_bitsILi8EEENSR_INS5_IJNSA_ILi8EEESF_EEENS5_IJSF_SC_EEEEEEEvNS4_8identityESZ_S19_vS1A_EENS_8epilogue10collective18CollectiveEpilogueINS1C_23Sm100TmaWarpSpecializedILi1ELi1ELi32ELb0ELb0EEEJNS5_IJSG_SG_SF_EEENS5_IJNSR_ISG_SC_EES1I_EEEaSI_aSI_NS1C_6fusion15FusionCallbacksIS1G_NS1K_17LinearCombinationIaiaiLNS_15FloatRoundStyleE2EEES1H_S1J_JEEENS4_5SM1004TMEM4LOAD26SM100_TMEM_LOAD_32dp32b32xENS4_13SM90_TMA_LOADENS10_INS11_ILi2ELi4ELi3EEES14_NSR_INS5_IJS15_SG_EEENS5_IJSG_SC_EEEEEEENS4_39AutoVectorizingCopyWithAssumedAlignmentILi128EEENS4_14SM90_TMA_STOREES1Z_S21_S21_EEEvvEEEEvNT_6ParamsE) ;  /* 0xffffff7c02787950 */ /* 0x000fea0003c3ffff */
        .weak           $__internal_2_$__cuda_sm10x_tcgen05_guardrail_trap_unallocated_columns_being_dealloced
        .type           $__internal_2_$__cuda_sm10x_tcgen05_guardrail_trap_unallocated_columns_being_dealloced,@function
        .size           $__internal_2_$__cuda_sm10x_tcgen05_guardrail_trap_unallocated_columns_being_dealloced,(.L_x_192 - $__internal_2_$__cuda_sm10x_tcgen05_guardrail_trap_unallocated_columns_being_dealloced)
$__internal_2_$__cuda_sm10x_tcgen05_guardrail_trap_unallocated_columns_being_dealloced:
[----:B------:R-:W-:Y:S05]  /*8220*/  BPT.TRAP 0x1 ;  /* 0x000000040000795c */ /* 0x000fea0000300000 */
[----:B------:R-:W-:-:S04]  /*8230*/  HFMA2 R3, -RZ, RZ, 0, 0 ;  /* 0x00000000ff037431 */ /* 0x000fc800000001ff */
[----:B------:R-:W-:Y:S05]  /*8240*/  RET.REL.NODEC R2 `(_ZN7cutlass13device_kernelINS_4gemm6kernel13GemmUniversalIN4cute5tupleIJiiiiEEENS1_10collective13CollectiveMmaINS1_35MainloopSm100TmaUmmaWarpSpecializedILi18ELi2ELi4ENS5_IJNS4_1CILi2EEENSA_ILi1EEESC_EEEEENS5_IJNSA_ILi128EEENSA_ILi64EEESF_EEEaNS5_IJlSC_lEEEaSI_NS4_8TiledMMAINS4_8MMA_AtomIJNS4_21SM100_MMA_S8_2x1SM_SSIaaiLi128ELi64ELNS4_4UMMA5MajorE0ELSN_0ELNSM_8SaturateE0EEEEEENS4_6LayoutINS5_IJSC_SC_SC_EEENS5_IJNSA_ILi0EEEST_ST_EEEEENS5_IJNS4_10UnderscoreESW_SW_EEEEENS4_18SM100_TMA_2SM_LOADENS4_14ComposedLayoutINS4_7SwizzleILi3ELi4ELi3EEENS4_18smem_ptr_flag_bitsILi8EEENSR_INS5_IJNSA_ILi8EEESF_EEENS5_IJSF_SC_EEEEEEEvNS4_8identityESZ_S19_vS1A_EENS_8epilogue10collective18CollectiveEpilogueINS1C_23Sm100TmaWarpSpecializedILi1ELi1ELi32ELb0ELb0EEEJNS5_IJSG_SG_SF_EEENS5_IJNSR_ISG_SC_EES1I_EEEaSI_aSI_NS1C_6fusion15FusionCallbacksIS1G_NS1K_17LinearCombinationIaiaiLNS_15FloatRoundStyleE2EEES1H_S1J_JEEENS4_5SM1004TMEM4LOAD26SM100_TMEM_LOAD_32dp32b32xENS4_13SM90_TMA_LOADENS10_INS11_ILi2ELi4ELi3EEES14_NSR_INS5_IJS15_SG_EEENS5_IJSG_SC_EEEEEEENS4_39AutoVectorizingCopyWithAssumedAlignmentILi128EEENS4_14SM90_TMA_STOREES1Z_S21_S21_EEEvvEEEEvNT_6ParamsE) ;  /* 0xffffff7c026c7950 */ /* 0x000fea0003c3ffff */
.L_x_191:
[----:B------:R-:W-:-:S00]  /*8250*/  BRA `(.L_x_191) ;  /* 0xfffffffc00fc7947 */ /* 0x000fc0000383ffff */
[----:B------:R-:W-:-:S00]  /*8260*/  NOP ;  /* 0x0000000000007918 */ /* 0x000fc00000000000 */
        /* <DEDUP_REMOVED lines=9> */
.L_x_192:


//--------------------- .nv.global.init           --------------------------
	.section	.nv.global.init,"aw",@progbits
.nv.global.init:
	.type		$str$27,@object
	.size		$str$27,($str$28 - $str$27)
$str$27:
        /*0000*/ 	.byte	0x28, 0x61, 0x64, 0x64, 0x72, 0x65, 0x73, 0x73, 0x20, 0x26, 0x20, 0x6d, 0x61, 0x73, 0x6b, 0x29
        /*0010*/ 	.byte	0x20, 0x3d, 0x3d, 0x20, 0x30, 0x00
	.type		$str$28,@object
	.size		$str$28,($str$26 - $str$28)
$str$28:
        /*0016*/ 	.byte	0x2f, 0x74, 0x6d, 0x70, 0x2f, 0x63, 0x75, 0x74, 0x6c, 0x61, 0x73, 0x73, 0x5f, 0x73, 0x77, 0x65
        /*0026*/ 	.byte	0x65, 0x70, 0x5f, 0x73, 0x72, 0x63, 0x2f, 0x69, 0x6e, 0x63, 0x6c, 0x75, 0x64, 0x65, 0x2f, 0x63
        /*0036*/ 	.byte	0x75, 0x74, 0x65, 0x2f, 0x70, 0x6f, 0x69, 0x6e, 0x74, 0x65, 0x72, 0x5f, 0x66, 0x6c, 0x61, 0x67
        /*0046*/ 	.byte	0x67, 0x65, 0x64, 0x2e, 0x68, 0x70, 0x70, 0x00
	.type		$str$26,@object
	.size		$str$26,($str$25 - $str$26)
$str$26:
        /*004e*/ 	.byte	0x2f, 0x74, 0x6d, 0x70, 0x2f, 0x63, 0x75, 0x74, 0x6c, 0x61, 0x73, 0x73, 0x5f, 0x73, 0x77, 0x65
        /*005e*/ 	.byte	0x65, 0x70, 0x5f, 0x73, 0x72, 0x63, 0x2f, 0x69, 0x6e, 0x63, 0x6c, 0x75, 0x64, 0x65, 0x2f, 0x63
        /*006e*/ 	.byte	0x75, 0x74, 0x65, 0x2f, 0x61, 0x74, 0x6f, 0x6d, 0x2f, 0x63, 0x6f, 0x70, 0x79, 0x5f, 0x74, 0x72
        /*007e*/ 	.byte	0x61, 0x69, 0x74, 0x73, 0x5f, 0x73, 0x6d, 0x31, 0x30, 0x30, 0x2e, 0x68, 0x70, 0x70, 0x00
	.type		$str$25,@object
	.size		$str$25,(__unnamed_1 - $str$25)
$str$25:
        /*008d*/ 	.byte	0x28, 0x28, 0x75, 0x69, 0x6e, 0x74, 0x33, 0x32, 0x5f, 0x74, 0x28, 0x74, 0x68, 0x72, 0x65, 0x61
        /*009d*/ 	.byte	0x64, 0x49, 0x64, 0x78, 0x2e, 0x78, 0x29, 0x20, 0x2f, 0x20, 0x33, 0x32, 0x29, 0x20, 0x25, 0x20
        /*00ad*/ 	.byte	0x34, 0x29, 0x20, 0x3d, 0x3d, 0x20, 0x28, 0x28, 0x28, 0x74, 0x6d, 0x65, 0x6d, 0x5f, 0x61, 0x64
        /*00bd*/ 	.byte	0x64, 0x72, 0x20, 0x3e, 0x3e, 0x20, 0x31, 0x36, 0x29, 0x20, 0x2f, 0x20, 0x33, 0x32, 0x29, 0x20
        /*00cd*/ 	.byte	0x25, 0x20, 0x34, 0x29, 0x00
	.type		__unnamed_1,@object
	.size		__unnamed_1,(__unnamed_2 - __unnamed_1)
__unnamed_1:
        /*00d2*/ 	.byte	0x61, 0x75, 0x74, 0x6f, 0x20, 0x63, 0x75, 0x74, 0x65, 0x3a, 0x3a, 0x61, 0x73, 0x5f, 0x70, 0x6f
        /* <DEDUP_REMOVED lines=24> */
        /*0262*/ 	.byte	0x00
	.type		__unnamed_2,@object
	.size		__unnamed_2,(.L_2 - __unnamed_2)
__unnamed_2:
        /* <DEDUP_REMOVED lines=41> */
.L_2:


//--------------------- .nv.shared._ZN7cutlass13device_kernelINS_4gemm6kernel13GemmUniversalIN4cute5tupleIJiiiiEEENS1_10collective13CollectiveMmaINS1_35MainloopSm100TmaUmmaWarpSpecializedILi18ELi2ELi4ENS5_IJNS4_1CILi2EEENSA_ILi1EEESC_EEEEENS5_IJNSA_ILi128EEENSA_ILi64EEESF_EEEaNS5_IJlSC_lEEEaSI_NS4_8TiledMMAINS4_8MMA_AtomIJNS4_21SM100_MMA_S8_2x1SM_SSIaaiLi128ELi64ELNS4_4UMMA5MajorE0ELSN_0ELNSM_8SaturateE0EEEEEENS4_6LayoutINS5_IJSC_SC_SC_EEENS5_IJNSA_ILi0EEEST_ST_EEEEENS5_IJNS4_10UnderscoreESW_SW_EEEEENS4_18SM100_TMA_2SM_LOADENS4_14ComposedLayoutINS4_7SwizzleILi3ELi4ELi3EEENS4_18smem_ptr_flag_bitsILi8EEENSR_INS5_IJNSA_ILi8EEESF_EEENS5_IJSF_SC_EEEEEEEvNS4_8identityESZ_S19_vS1A_EENS_8epilogue10collective18CollectiveEpilogueINS1C_23Sm100TmaWarpSpecializedILi1ELi1ELi32ELb0ELb0EEEJNS5_IJSG_SG_SF_EEENS5_IJNSR_ISG_SC_EES1I_EEEaSI_aSI_NS1C_6fusion15FusionCallbacksIS1G_NS1K_17LinearCombinationIaiaiLNS_15FloatRoundStyleE2EEES1H_S1J_JEEENS4_5SM1004TMEM4LOAD26SM100_TMEM_LOAD_32dp32b32xENS4_13SM90_TMA_LOADENS10_INS11_ILi2ELi4ELi3EEES14_NSR_INS5_IJS15_SG_EEENS5_IJSG_SC_EEEEEEENS4_39AutoVectorizingCopyWithAssumedAlignmentILi128EEENS4_14SM90_TMA_STOREES1Z_S21_S21_EEEvvEEEEvNT_6ParamsE --------------------------
	.section	.nv.shared._ZN7cutlass13device_kernelINS_4gemm6kernel13GemmUniversalIN4cute5tupleIJiiiiEEENS1_10collective13CollectiveMmaINS1_35MainloopSm100TmaUmmaWarpSpecializedILi18ELi2ELi4ENS5_IJNS4_1CILi2EEENSA_ILi1EEESC_EEEEENS5_IJNSA_ILi128EEENSA_ILi64EEESF_EEEaNS5_IJlSC_lEEEaSI_NS4_8TiledMMAINS4_8MMA_AtomIJNS4_21SM100_MMA_S8_2x1SM_SSIaaiLi128ELi64ELNS4_4UMMA5MajorE0ELSN_0ELNSM_8SaturateE0EEEEEENS4_6LayoutINS5_IJSC_SC_SC_EEENS5_IJNSA_ILi0EEEST_ST_EEEEENS5_IJNS4_10UnderscoreESW_SW_EEEEENS4_18SM100_TMA_2SM_LOADENS4_14ComposedLayoutINS4_7SwizzleILi3ELi4ELi3EEENS4_18smem_ptr_flag_bitsILi8EEENSR_INS5_IJNSA_ILi8EEESF_EEENS5_IJSF_SC_EEEEEEEvNS4_8identityESZ_S19_vS1A_EENS_8epilogue10collective18CollectiveEpilogueINS1C_23Sm100TmaWarpSpecializedILi1ELi1ELi32ELb0ELb0EEEJNS5_IJSG_SG_SF_EEENS5_IJNSR_ISG_SC_EES1I_EEEaSI_aSI_NS1C_6fusion15FusionCallbacksIS1G_NS1K_17LinearCombinationIaiaiLNS_15FloatRoundStyleE2EEES1H_S1J_JEEENS4_5SM1004TMEM4LOAD26SM100_TMEM_LOAD_32dp32b32xENS4_13SM90_TMA_LOADENS10_INS11_ILi2ELi4ELi3EEES14_NSR_INS5_IJS15_SG_EEENS5_IJSG_SC_EEEEEEENS4_39AutoVectorizingCopyWithAssumedAlignmentILi128EEENS4_14SM90_TMA_STOREES1Z_S21_S21_EEEvvEEEEvNT_6ParamsE,"aw",@nobits
	.sectionflags	@""
	.align	16
	.zero		1024


//--------------------- .nv.shared.reserved.0     --------------------------
	.section	.nv.shared.reserved.0,"aw",@nobits
	.weak		__nv_reservedSMEM_offset_0_alias
	.size		__nv_reservedSMEM_offset_0_alias, 0, 64
	.other		__nv_reservedSMEM_offset_0_alias,@"STO_CUDA_RESERVED_SHARED STV_DEFAULT"
__nv_reservedSMEM_offset_0_alias:
	.zero		0
.nv.shared.reserved.0:
	.zero		64
	.weak		__nv_reservedSMEM_tcgen05_partition
	.type		__nv_reservedSMEM_tcgen05_partition,@object
	.size		__nv_reservedSMEM_tcgen05_partition,(.L_0 - __nv_reservedSMEM_tcgen05_partition)
__nv_reservedSMEM_tcgen05_partition:
	.zero		32
.L_0:


//--------------------- .nv.global                --------------------------
	.section	.nv.global,"aw",@nobits
.nv.global:
	.type		_ZN40_INTERNAL_b0fdf468_4_k_cu_87c0bc11_258554cute1_E,@object
	.size		_ZN40_INTERNAL_b0fdf468_4_k_cu_87c0bc11_258554cute1_E,(_ZN40_INTERNAL_b0fdf468_4_k_cu_87c0bc11_258554cuda3std3__45__cpo6cbeginE - _ZN40_INTERNAL_b0fdf468_4_k_cu_87c0bc11_258554cute1_E)
_ZN40_INTERNAL_b0fdf468_4_k_cu_87c0bc11_258554cute1_E:
	.zero		1
	.type		_ZN40_INTERNAL_b0fdf468_4_k_cu_87c0bc11_258554cuda3std3__45__cpo6cbeginE,@object
	.size		_ZN40_INTERNAL_b0fdf468_4_k_cu_87c0bc11_258554cuda3std3__45__cpo6cbeginE,(_ZN40_INTERNAL_b0fdf468_4_k_cu_87c0bc11_258554cuda3std3__48in_placeE - _ZN40_INTERNAL_b0fdf468_4_k_cu_87c0bc11_258554cuda3std3__45__cpo6cbeginE)
_ZN40_INTERNAL_b0fdf468_4_k_cu_87c0bc11_258554cuda3std3__45__cpo6cbeginE:
	.zero		1
	.type		_ZN40_INTERNAL_b0fdf468_4_k_cu_87c0bc11_258554cuda3std3__48in_placeE,@object
	.size		_ZN40_INTERNAL_b0fdf468_4_k_cu_87c0bc11_258554cuda3std3__48in_placeE,(_ZN40_INTERNAL_b0fdf468_4_k_cu_87c0bc11_258554cuda3std6ranges3__45__cpo9iter_moveE - _ZN40_INTERNAL_b0fdf468_4_k_cu_87c0bc11_258554cuda3std3__48in_placeE)
_ZN40_INTERNAL_b0fdf468_4_k_cu_87c0bc11_258554cuda3std3__48in_placeE:
	.zero		1
	.type		_ZN40_INTERNAL_b0fdf468_4_k_cu_87c0bc11_258554cuda3std6ranges3__45__cpo9iter_moveE,@object
	.size		_ZN40_INTERNAL_b0fdf468_4_k_cu_87c0bc11_258554cuda3std6ranges3__45__cpo9iter_moveE,(_ZN40_INTERNAL_b0fdf468_4_k_cu_87c0bc11_258554cuda3std3__45__cpo5beginE - _ZN40_INTERNAL_b0fdf468_4_k_cu_87c0bc11_258554cuda3std6ranges3__45__cpo9iter_moveE)
_ZN40_INTERNAL_b0fdf468_4_k_cu_87c0bc11_258554cuda3std6ranges3__45__cpo9iter_moveE:
	.zero		1
	.type		_ZN40_INTERNAL_b0fdf468_4_k_cu_87c0bc11_258554cuda3std3__45__cpo5beginE,@object
	.size		_ZN40_INTERNAL_b0fdf468_4_k_cu_87c0bc11_258554cuda3std3__45__cpo5beginE,(_ZN40_INTERNAL_b0fdf468_4_k_cu_87c0bc11_258554cuda3std3__442_GLOBAL__N__b0fdf468_4_k_cu_87c0bc11_258556ignoreE - _ZN40_INTERNAL_b0fdf468_4_k_cu_87c0bc11_258554cuda3std3__45__cpo5beginE)
_ZN40_INTERNAL_b0fdf468_4_k_cu_87c0bc11_258554cuda3std3__45__cpo5beginE:
	.zero		1
	.type		_ZN40_INTERNAL_b0fdf468_4_k_cu_87c0bc11_258554cuda3std3__442_GLOBAL__N__b0fdf468_4_k_cu_87c0bc11_258556ignoreE,@object
	.size		_ZN40_INTERNAL_b0fdf468_4_k_cu_87c0bc11_258554cuda3std3__442_GLOBAL__N__b0fdf468_4_k_cu_87c0bc11_258556ignoreE,(_ZN40_INTERNAL_b0fdf468_4_k_cu_87c0bc11_258554cute7productE - _ZN40_INTERNAL_b0fdf468_4_k_cu_87c0bc11_258554cuda3std3__442_GLOBAL__N__b0fdf468_4_k_cu_87c0bc11_258556ignoreE)
_ZN40_INTERNAL_b0fdf468_4_k_cu_87c0bc11_258554cuda3std3__442_GLOBAL__N__b0fdf468_4_k_cu_87c0bc11_258556ignoreE:
	.zero		1
	.type		_ZN40_INTERNAL_b0fdf468_4_k_cu_87c0bc11_258554cute7productE,@object
	.size		_ZN40_INTERNAL_b0fdf468_4_k_cu_87c0bc11_258554cute7productE,(_ZN40_INTERNAL_b0fdf468_4_k_cu_87c0bc11_258554cuda3std3__45__cpo3endE - _ZN40_INTERNAL_b0fdf468_4_k_cu_87c0bc11_258554cute7productE)
_ZN40_INTERNAL_b0fdf468_4_k_cu_87c0bc11_258554cute7productE:
	.zero		1
	.type		_ZN40_INTERNAL_b0fdf468_4_k_cu_87c0bc11_258554cuda3std3__45__cpo3endE,@object
	.size		_ZN40_INTERNAL_b0fdf468_4_k_cu_87c0bc11_258554cuda3std3__45__cpo3endE,(_ZN40_INTERNAL_b0fdf468_4_k_cu_87c0bc11_258554cuda3std3__419piecewise_constructE - _ZN40_INTERNAL_b0fdf468_4_k_cu_87c0bc11_258554cuda3std3__45__cpo3endE)
_ZN40_INTERNAL_b0fdf468_4_k_cu_87c0bc11_258554cuda3std3__45__cpo3endE:
	.zero		1
	.type		_ZN40_INTERNAL_b0fdf468_4_k_cu_87c0bc11_258554cuda3std3__419piecewise_constructE,@object
	.size		_ZN40_INTERNAL_b0fdf468_4_k_cu_87c0bc11_258554cuda3std3__419piecewise_constructE,(_ZN40_INTERNAL_b0fdf468_4_k_cu_87c0bc11_258554cuda3std3__45__cpo4cendE - _ZN40_INTERNAL_b0fdf468_4_k_cu_87c0bc11_258554cuda3std3__419piecewise_constructE)
_ZN40_INTERNAL_b0fdf468_4_k_cu_87c0bc11_258554cuda3std3__419piecewise_constructE:
	.zero		1
	.type		_ZN40_INTERNAL_b0fdf468_4_k_cu_87c0bc11_258554cuda3std3__45__cpo4cendE,@object
	.size		_ZN40_INTERNAL_b0fdf468_4_k_cu_87c0bc11_258554cuda3std3__45__cpo4cendE,(_ZN40_INTERNAL_b0fdf468_4_k_cu_87c0bc11_258554cuda3std6ranges3__45__cpo4swapE - _ZN40_INTERNAL_b0fdf468_4_k_cu_87c0bc11_258554cuda3std3__45__cpo4cendE)
_ZN40_INTERNAL_b0fdf468_4_k_cu_87c0bc11_258554cuda3std3__45__cpo4cendE:
	.zero		1
	.type		_ZN40_INTERNAL_b0fdf468_4_k_cu_87c0bc11_258554cuda3std6ranges3__45__cpo4swapE,@object
	.size		_ZN40_INTERNAL_b0fdf468_4_k_cu_87c0bc11_258554cuda3std6ranges3__45__cpo4swapE,(.L_10 - _ZN40_INTERNAL_b0fdf468_4_k_cu_87c0bc11_258554cuda3std6ranges3__45__cpo4swapE)
_ZN40_INTERNAL_b0fdf468_4_k_cu_87c0bc11_258554cuda3std6ranges3__45__cpo4swapE:
	.zero		1
.L_10:


//--------------------- .nv.constant0._ZN7cutlass13device_kernelINS_4gemm6kernel13GemmUniversalIN4cute5tupleIJiiiiEEENS1_10collective13CollectiveMmaINS1_35MainloopSm100TmaUmmaWarpSpecializedILi18ELi2ELi4ENS5_IJNS4_1CILi2EEENSA_ILi1EEESC_EEEEENS5_IJNSA_ILi128EEENSA_ILi64EEESF_EEEaNS5_IJlSC_lEEEaSI_NS4_8TiledMMAINS4_8MMA_AtomIJNS4_21SM100_MMA_S8_2x1SM_SSIaaiLi128ELi64ELNS4_4UMMA5MajorE0ELSN_0ELNSM_8SaturateE0EEEEEENS4_6LayoutINS5_IJSC_SC_SC_EEENS5_IJNSA_ILi0EEEST_ST_EEEEENS5_IJNS4_10UnderscoreESW_SW_EEEEENS4_18SM100_TMA_2SM_LOADENS4_14ComposedLayoutINS4_7SwizzleILi3ELi4ELi3EEENS4_18smem_ptr_flag_bitsILi8EEENSR_INS5_IJNSA_ILi8EEESF_EEENS5_IJSF_SC_EEEEEEEvNS4_8identityESZ_S19_vS1A_EENS_8epilogue10collective18CollectiveEpilogueINS1C_23Sm100TmaWarpSpecializedILi1ELi1ELi32ELb0ELb0EEEJNS5_IJSG_SG_SF_EEENS5_IJNSR_ISG_SC_EES1I_EEEaSI_aSI_NS1C_6fusion15FusionCallbacksIS1G_NS1K_17LinearCombinationIaiaiLNS_15FloatRoundStyleE2EEES1H_S1J_JEEENS4_5SM1004TMEM4LOAD26SM100_TMEM_LOAD_32dp32b32xENS4_13SM90_TMA_LOADENS10_INS11_ILi2ELi4ELi3EEES14_NSR_INS5_IJS15_SG_EEENS5_IJSG_SC_EEEEEEENS4_39AutoVectorizingCopyWithAssumedAlignmentILi128EEENS4_14SM90_TMA_STOREES1Z_S21_S21_EEEvvEEEEvNT_6ParamsE --------------------------
	.section	.nv.constant0._ZN7cutlass13device_kernelINS_4gemm6kernel13GemmUniversalIN4cute5tupleIJiiiiEEENS1_10collective13CollectiveMmaINS1_35MainloopSm100TmaUmmaWarpSpecializedILi18ELi2ELi4ENS5_IJNS4_1CILi2EEENSA_ILi1EEESC_EEEEENS5_IJNSA_ILi128EEENSA_ILi64EEESF_EEEaNS5_IJlSC_lEEEaSI_NS4_8TiledMMAINS4_8MMA_AtomIJNS4_21SM100_MMA_S8_2x1SM_SSIaaiLi128ELi64ELNS4_4UMMA5MajorE0ELSN_0ELNSM_8SaturateE0EEEEEENS4_6LayoutINS5_IJSC_SC_SC_EEENS5_IJNSA_ILi0EEEST_ST_EEEEENS5_IJNS4_10UnderscoreESW_SW_EEEEENS4_18SM100_TMA_2SM_LOADENS4_14ComposedLayoutINS4_7SwizzleILi3ELi4ELi3EEENS4_18smem_ptr_flag_bitsILi8EEENSR_INS5_IJNSA_ILi8EEESF_EEENS5_IJSF_SC_EEEEEEEvNS4_8identityESZ_S19_vS1A_EENS_8epilogue10collective18CollectiveEpilogueINS1C_23Sm100TmaWarpSpecializedILi1ELi1ELi32ELb0ELb0EEEJNS5_IJSG_SG_SF_EEENS5_IJNSR_ISG_SC_EES1I_EEEaSI_aSI_NS1C_6fusion15FusionCallbacksIS1G_NS1K_17LinearCombinationIaiaiLNS_15FloatRoundStyleE2EEES1H_S1J_JEEENS4_5SM1004TMEM4LOAD26SM100_TMEM_LOAD_32dp32b32xENS4_13SM90_TMA_LOADENS10_INS11_ILi2ELi4ELi3EEES14_NSR_INS5_IJS15_SG_EEENS5_IJSG_SC_EEEEEEENS4_39AutoVectorizingCopyWithAssumedAlignmentILi128EEENS4_14SM90_TMA_STOREES1Z_S21_S21_EEEvvEEEEvNT_6ParamsE,"a",@progbits
	.sectionflags	@""
	.align	4
.nv.constant0._ZN7cutlass13device_kernelINS_4gemm6kernel13GemmUniversalIN4cute5tupleIJiiiiEEENS1_10collective13CollectiveMmaINS1_35MainloopSm100TmaUmmaWarpSpecializedILi18ELi2ELi4ENS5_IJNS4_1CILi2EEENSA_ILi1EEESC_EEEEENS5_IJNSA_ILi128EEENSA_ILi64EEESF_EEEaNS5_IJlSC_lEEEaSI_NS4_8TiledMMAINS4_8MMA_AtomIJNS4_21SM100_MMA_S8_2x1SM_SSIaaiLi128ELi64ELNS4_4UMMA5MajorE0ELSN_0ELNSM_8SaturateE0EEEEEENS4_6LayoutINS5_IJSC_SC_SC_EEENS5_IJNSA_ILi0EEEST_ST_EEEEENS5_IJNS4_10UnderscoreESW_SW_EEEEENS4_18SM100_TMA_2SM_LOADENS4_14ComposedLayoutINS4_7SwizzleILi3ELi4ELi3EEENS4_18smem_ptr_flag_bitsILi8EEENSR_INS5_IJNSA_ILi8EEESF_EEENS5_IJSF_SC_EEEEEEEvNS4_8identityESZ_S19_vS1A_EENS_8epilogue10collective18CollectiveEpilogueINS1C_23Sm100TmaWarpSpecializedILi1ELi1ELi32ELb0ELb0EEEJNS5_IJSG_SG_SF_EEENS5_IJNSR_ISG_SC_EES1I_EEEaSI_aSI_NS1C_6fusion15FusionCallbacksIS1G_NS1K_17LinearCombinationIaiaiLNS_15FloatRoundStyleE2EEES1H_S1J_JEEENS4_5SM1004TMEM4LOAD26SM100_TMEM_LOAD_32dp32b32xENS4_13SM90_TMA_LOADENS10_INS11_ILi2ELi4ELi3EEES14_NSR_INS5_IJS15_SG_EEENS5_IJSG_SC_EEEEEEENS4_39AutoVectorizingCopyWithAssumedAlignmentILi128EEENS4_14SM90_TMA_STOREES1Z_S21_S21_EEEvvEEEEvNT_6ParamsE:
	.zero		2944


//--------------------- SYMBOLS --------------------------

	.type		.nv.reservedSmem.offset0,@object
	.size		.nv.reservedSmem.offset0,0x4
	.type		.nv.reservedSmem.cap,@object
	.size		.nv.reservedSmem.cap,0x4
	.type		__assertfail,@function
